//
// Generated by NVIDIA NVVM Compiler
//
// Compiler Build ID: CL-36424714
// Cuda compilation tools, release 13.0, V13.0.88
// Based on NVVM 20.0.0
//

.version 9.0
.target sm_100
.address_size 64

	// .globl	_Z13gpukernel_32aPdS_iPi

.visible .entry _Z13gpukernel_32aPdS_iPi(
	.param .u64 .ptr .align 1 _Z13gpukernel_32aPdS_iPi_param_0,
	.param .u64 .ptr .align 1 _Z13gpukernel_32aPdS_iPi_param_1,
	.param .u32 _Z13gpukernel_32aPdS_iPi_param_2,
	.param .u64 .ptr .align 1 _Z13gpukernel_32aPdS_iPi_param_3
)
{
	.reg .pred 	%p<4>;
	.reg .b32 	%r<15>;
	.reg .b64 	%rd<22>;
	.reg .b64 	%fd<67>;

	ld.param.u64 	%rd7, [_Z13gpukernel_32aPdS_iPi_param_0];
	ld.param.u32 	%r5, [_Z13gpukernel_32aPdS_iPi_param_2];
	ld.param.u64 	%rd9, [_Z13gpukernel_32aPdS_iPi_param_3];
	mov.u32 	%r1, %tid.x;
	shr.u32 	%r14, %r1, 5;
	setp.ge.s32 	%p1, %r14, %r5;
	@%p1 bra 	$L__BB0_5;
	cvt.u64.u32 	%rd10, %r1;
	shr.u64 	%rd11, %rd10, 5;
	shl.b64 	%rd12, %rd11, 3;
	cvta.to.global.u64 	%rd13, %rd7;
	add.s64 	%rd21, %rd13, %rd12;
	shl.b64 	%rd14, %rd11, 2;
	cvta.to.global.u64 	%rd15, %rd9;
	add.s64 	%rd20, %rd15, %rd14;
	and.b32  	%r7, %r1, 31;
$L__BB0_2:
	setp.ne.s32 	%p2, %r7, 0;
	@%p2 bra 	$L__BB0_4;
	ld.param.u64 	%rd19, [_Z13gpukernel_32aPdS_iPi_param_1];
	ld.global.u32 	%r8, [%rd20];
	shl.b32 	%r9, %r8, 10;
	or.b32  	%r12, %r9, %r7;
	cvta.to.global.u64 	%rd16, %rd19;
	mul.wide.u32 	%rd17, %r12, 8;
	add.s64 	%rd18, %rd16, %rd17;
	ld.global.f64 	%fd1, [%rd18];
	ld.global.f64 	%fd2, [%rd18+256];
	ld.global.f64 	%fd3, [%rd18+512];
	ld.global.f64 	%fd4, [%rd18+768];
	ld.global.f64 	%fd5, [%rd18+1024];
	ld.global.f64 	%fd6, [%rd18+1280];
	ld.global.f64 	%fd7, [%rd18+1536];
	ld.global.f64 	%fd8, [%rd18+1792];
	ld.global.f64 	%fd9, [%rd18+2048];
	ld.global.f64 	%fd10, [%rd18+2304];
	ld.global.f64 	%fd11, [%rd18+2560];
	ld.global.f64 	%fd12, [%rd18+2816];
	ld.global.f64 	%fd13, [%rd18+3072];
	ld.global.f64 	%fd14, [%rd18+3328];
	ld.global.f64 	%fd15, [%rd18+3584];
	ld.global.f64 	%fd16, [%rd18+3840];
	ld.global.f64 	%fd17, [%rd18+4096];
	ld.global.f64 	%fd18, [%rd18+4352];
	ld.global.f64 	%fd19, [%rd18+4608];
	ld.global.f64 	%fd20, [%rd18+4864];
	ld.global.f64 	%fd21, [%rd18+5120];
	ld.global.f64 	%fd22, [%rd18+5376];
	ld.global.f64 	%fd23, [%rd18+5632];
	ld.global.f64 	%fd24, [%rd18+5888];
	ld.global.f64 	%fd25, [%rd18+6144];
	ld.global.f64 	%fd26, [%rd18+6400];
	ld.global.f64 	%fd27, [%rd18+6656];
	ld.global.f64 	%fd28, [%rd18+6912];
	ld.global.f64 	%fd29, [%rd18+7168];
	ld.global.f64 	%fd30, [%rd18+7424];
	ld.global.f64 	%fd31, [%rd18+7680];
	ld.global.f64 	%fd32, [%rd18+7936];
	ld.global.f64 	%fd33, [%rd21];
	add.f64 	%fd34, %fd1, 0d0000000000000000;
	add.f64 	%fd35, %fd34, %fd2;
	add.f64 	%fd36, %fd35, %fd3;
	add.f64 	%fd37, %fd36, %fd4;
	add.f64 	%fd38, %fd37, %fd5;
	add.f64 	%fd39, %fd38, %fd6;
	add.f64 	%fd40, %fd39, %fd7;
	add.f64 	%fd41, %fd40, %fd8;
	add.f64 	%fd42, %fd41, %fd9;
	add.f64 	%fd43, %fd42, %fd10;
	add.f64 	%fd44, %fd43, %fd11;
	add.f64 	%fd45, %fd44, %fd12;
	add.f64 	%fd46, %fd45, %fd13;
	add.f64 	%fd47, %fd46, %fd14;
	add.f64 	%fd48, %fd47, %fd15;
	add.f64 	%fd49, %fd48, %fd16;
	add.f64 	%fd50, %fd49, %fd17;
	add.f64 	%fd51, %fd50, %fd18;
	add.f64 	%fd52, %fd51, %fd19;
	add.f64 	%fd53, %fd52, %fd20;
	add.f64 	%fd54, %fd53, %fd21;
	add.f64 	%fd55, %fd54, %fd22;
	add.f64 	%fd56, %fd55, %fd23;
	add.f64 	%fd57, %fd56, %fd24;
	add.f64 	%fd58, %fd57, %fd25;
	add.f64 	%fd59, %fd58, %fd26;
	add.f64 	%fd60, %fd59, %fd27;
	add.f64 	%fd61, %fd60, %fd28;
	add.f64 	%fd62, %fd61, %fd29;
	add.f64 	%fd63, %fd62, %fd30;
	add.f64 	%fd64, %fd63, %fd31;
	add.f64 	%fd65, %fd64, %fd32;
	add.f64 	%fd66, %fd65, %fd33;
	st.global.f64 	[%rd21], %fd66;
$L__BB0_4:
	ld.param.u32 	%r13, [_Z13gpukernel_32aPdS_iPi_param_2];
	add.s32 	%r14, %r14, 3;
	add.s64 	%rd21, %rd21, 24;
	add.s64 	%rd20, %rd20, 12;
	setp.lt.s32 	%p3, %r14, %r13;
	@%p3 bra 	$L__BB0_2;
$L__BB0_5:
	ret;

}
	// .globl	_Z13gpukernel_32bPdS_iPi
.visible .entry _Z13gpukernel_32bPdS_iPi(
	.param .u64 .ptr .align 1 _Z13gpukernel_32bPdS_iPi_param_0,
	.param .u64 .ptr .align 1 _Z13gpukernel_32bPdS_iPi_param_1,
	.param .u32 _Z13gpukernel_32bPdS_iPi_param_2,
	.param .u64 .ptr .align 1 _Z13gpukernel_32bPdS_iPi_param_3
)
{
	.reg .pred 	%p<4>;
	.reg .b32 	%r<16>;
	.reg .b64 	%rd<22>;
	.reg .b64 	%fd<67>;

	ld.param.u64 	%rd7, [_Z13gpukernel_32bPdS_iPi_param_0];
	ld.param.u32 	%r5, [_Z13gpukernel_32bPdS_iPi_param_2];
	ld.param.u64 	%rd9, [_Z13gpukernel_32bPdS_iPi_param_3];
	mov.u32 	%r1, %tid.x;
	shr.u32 	%r15, %r1, 5;
	setp.ge.s32 	%p1, %r15, %r5;
	@%p1 bra 	$L__BB1_5;
	cvt.u64.u32 	%rd10, %r1;
	shr.u64 	%rd11, %rd10, 5;
	shl.b64 	%rd12, %rd11, 3;
	cvta.to.global.u64 	%rd13, %rd7;
	add.s64 	%rd21, %rd13, %rd12;
	shl.b64 	%rd14, %rd11, 2;
	cvta.to.global.u64 	%rd15, %rd9;
	add.s64 	%rd20, %rd15, %rd14;
	and.b32  	%r7, %r1, 31;
	shl.b32 	%r11, %r1, 5;
	and.b32  	%r12, %r11, 992;
$L__BB1_2:
	setp.ne.s32 	%p2, %r7, 0;
	@%p2 bra 	$L__BB1_4;
	ld.param.u64 	%rd19, [_Z13gpukernel_32bPdS_iPi_param_1];
	ld.global.u32 	%r8, [%rd20];
	shl.b32 	%r9, %r8, 10;
	or.b32  	%r13, %r9, %r12;
	cvta.to.global.u64 	%rd16, %rd19;
	mul.wide.u32 	%rd17, %r13, 8;
	add.s64 	%rd18, %rd16, %rd17;
	ld.global.f64 	%fd1, [%rd18];
	ld.global.f64 	%fd2, [%rd18+8];
	ld.global.f64 	%fd3, [%rd18+16];
	ld.global.f64 	%fd4, [%rd18+24];
	ld.global.f64 	%fd5, [%rd18+32];
	ld.global.f64 	%fd6, [%rd18+40];
	ld.global.f64 	%fd7, [%rd18+48];
	ld.global.f64 	%fd8, [%rd18+56];
	ld.global.f64 	%fd9, [%rd18+64];
	ld.global.f64 	%fd10, [%rd18+72];
	ld.global.f64 	%fd11, [%rd18+80];
	ld.global.f64 	%fd12, [%rd18+88];
	ld.global.f64 	%fd13, [%rd18+96];
	ld.global.f64 	%fd14, [%rd18+104];
	ld.global.f64 	%fd15, [%rd18+112];
	ld.global.f64 	%fd16, [%rd18+120];
	ld.global.f64 	%fd17, [%rd18+128];
	ld.global.f64 	%fd18, [%rd18+136];
	ld.global.f64 	%fd19, [%rd18+144];
	ld.global.f64 	%fd20, [%rd18+152];
	ld.global.f64 	%fd21, [%rd18+160];
	ld.global.f64 	%fd22, [%rd18+168];
	ld.global.f64 	%fd23, [%rd18+176];
	ld.global.f64 	%fd24, [%rd18+184];
	ld.global.f64 	%fd25, [%rd18+192];
	ld.global.f64 	%fd26, [%rd18+200];
	ld.global.f64 	%fd27, [%rd18+208];
	ld.global.f64 	%fd28, [%rd18+216];
	ld.global.f64 	%fd29, [%rd18+224];
	ld.global.f64 	%fd30, [%rd18+232];
	ld.global.f64 	%fd31, [%rd18+240];
	ld.global.f64 	%fd32, [%rd18+248];
	ld.global.f64 	%fd33, [%rd21];
	add.f64 	%fd34, %fd1, 0d0000000000000000;
	add.f64 	%fd35, %fd34, %fd2;
	add.f64 	%fd36, %fd35, %fd3;
	add.f64 	%fd37, %fd36, %fd4;
	add.f64 	%fd38, %fd37, %fd5;
	add.f64 	%fd39, %fd38, %fd6;
	add.f64 	%fd40, %fd39, %fd7;
	add.f64 	%fd41, %fd40, %fd8;
	add.f64 	%fd42, %fd41, %fd9;
	add.f64 	%fd43, %fd42, %fd10;
	add.f64 	%fd44, %fd43, %fd11;
	add.f64 	%fd45, %fd44, %fd12;
	add.f64 	%fd46, %fd45, %fd13;
	add.f64 	%fd47, %fd46, %fd14;
	add.f64 	%fd48, %fd47, %fd15;
	add.f64 	%fd49, %fd48, %fd16;
	add.f64 	%fd50, %fd49, %fd17;
	add.f64 	%fd51, %fd50, %fd18;
	add.f64 	%fd52, %fd51, %fd19;
	add.f64 	%fd53, %fd52, %fd20;
	add.f64 	%fd54, %fd53, %fd21;
	add.f64 	%fd55, %fd54, %fd22;
	add.f64 	%fd56, %fd55, %fd23;
	add.f64 	%fd57, %fd56, %fd24;
	add.f64 	%fd58, %fd57, %fd25;
	add.f64 	%fd59, %fd58, %fd26;
	add.f64 	%fd60, %fd59, %fd27;
	add.f64 	%fd61, %fd60, %fd28;
	add.f64 	%fd62, %fd61, %fd29;
	add.f64 	%fd63, %fd62, %fd30;
	add.f64 	%fd64, %fd63, %fd31;
	add.f64 	%fd65, %fd64, %fd32;
	add.f64 	%fd66, %fd65, %fd33;
	st.global.f64 	[%rd21], %fd66;
$L__BB1_4:
	ld.param.u32 	%r14, [_Z13gpukernel_32bPdS_iPi_param_2];
	add.s32 	%r15, %r15, 3;
	add.s64 	%rd21, %rd21, 24;
	add.s64 	%rd20, %rd20, 12;
	setp.lt.s32 	%p3, %r15, %r14;
	@%p3 bra 	$L__BB1_2;
$L__BB1_5:
	ret;

}
	// .globl	_Z14gpukernel_16aaPdS_iPi
.visible .entry _Z14gpukernel_16aaPdS_iPi(
	.param .u64 .ptr .align 1 _Z14gpukernel_16aaPdS_iPi_param_0,
	.param .u64 .ptr .align 1 _Z14gpukernel_16aaPdS_iPi_param_1,
	.param .u32 _Z14gpukernel_16aaPdS_iPi_param_2,
	.param .u64 .ptr .align 1 _Z14gpukernel_16aaPdS_iPi_param_3
)
{
	.reg .pred 	%p<4>;
	.reg .b32 	%r<15>;
	.reg .b64 	%rd<22>;
	.reg .b64 	%fd<131>;

	ld.param.u64 	%rd7, [_Z14gpukernel_16aaPdS_iPi_param_0];
	ld.param.u32 	%r5, [_Z14gpukernel_16aaPdS_iPi_param_2];
	ld.param.u64 	%rd9, [_Z14gpukernel_16aaPdS_iPi_param_3];
	mov.u32 	%r1, %tid.x;
	shr.u32 	%r14, %r1, 4;
	setp.ge.s32 	%p1, %r14, %r5;
	@%p1 bra 	$L__BB2_5;
	cvt.u64.u32 	%rd10, %r1;
	shr.u64 	%rd11, %rd10, 4;
	shl.b64 	%rd12, %rd11, 3;
	cvta.to.global.u64 	%rd13, %rd7;
	add.s64 	%rd21, %rd13, %rd12;
	shl.b64 	%rd14, %rd11, 2;
	cvta.to.global.u64 	%rd15, %rd9;
	add.s64 	%rd20, %rd15, %rd14;
	and.b32  	%r7, %r1, 15;
$L__BB2_2:
	setp.ne.s32 	%p2, %r7, 0;
	@%p2 bra 	$L__BB2_4;
	ld.param.u64 	%rd19, [_Z14gpukernel_16aaPdS_iPi_param_1];
	ld.global.u32 	%r8, [%rd20];
	shl.b32 	%r9, %r8, 10;
	or.b32  	%r12, %r9, %r7;
	cvta.to.global.u64 	%rd16, %rd19;
	mul.wide.u32 	%rd17, %r12, 8;
	add.s64 	%rd18, %rd16, %rd17;
	ld.global.f64 	%fd1, [%rd18];
	ld.global.f64 	%fd2, [%rd18+128];
	ld.global.f64 	%fd3, [%rd18+256];
	ld.global.f64 	%fd4, [%rd18+384];
	ld.global.f64 	%fd5, [%rd18+512];
	ld.global.f64 	%fd6, [%rd18+640];
	ld.global.f64 	%fd7, [%rd18+768];
	ld.global.f64 	%fd8, [%rd18+896];
	ld.global.f64 	%fd9, [%rd18+1024];
	ld.global.f64 	%fd10, [%rd18+1152];
	ld.global.f64 	%fd11, [%rd18+1280];
	ld.global.f64 	%fd12, [%rd18+1408];
	ld.global.f64 	%fd13, [%rd18+1536];
	ld.global.f64 	%fd14, [%rd18+1664];
	ld.global.f64 	%fd15, [%rd18+1792];
	ld.global.f64 	%fd16, [%rd18+1920];
	ld.global.f64 	%fd17, [%rd18+2048];
	ld.global.f64 	%fd18, [%rd18+2176];
	ld.global.f64 	%fd19, [%rd18+2304];
	ld.global.f64 	%fd20, [%rd18+2432];
	ld.global.f64 	%fd21, [%rd18+2560];
	ld.global.f64 	%fd22, [%rd18+2688];
	ld.global.f64 	%fd23, [%rd18+2816];
	ld.global.f64 	%fd24, [%rd18+2944];
	ld.global.f64 	%fd25, [%rd18+3072];
	ld.global.f64 	%fd26, [%rd18+3200];
	ld.global.f64 	%fd27, [%rd18+3328];
	ld.global.f64 	%fd28, [%rd18+3456];
	ld.global.f64 	%fd29, [%rd18+3584];
	ld.global.f64 	%fd30, [%rd18+3712];
	ld.global.f64 	%fd31, [%rd18+3840];
	ld.global.f64 	%fd32, [%rd18+3968];
	ld.global.f64 	%fd33, [%rd18+4096];
	ld.global.f64 	%fd34, [%rd18+4224];
	ld.global.f64 	%fd35, [%rd18+4352];
	ld.global.f64 	%fd36, [%rd18+4480];
	ld.global.f64 	%fd37, [%rd18+4608];
	ld.global.f64 	%fd38, [%rd18+4736];
	ld.global.f64 	%fd39, [%rd18+4864];
	ld.global.f64 	%fd40, [%rd18+4992];
	ld.global.f64 	%fd41, [%rd18+5120];
	ld.global.f64 	%fd42, [%rd18+5248];
	ld.global.f64 	%fd43, [%rd18+5376];
	ld.global.f64 	%fd44, [%rd18+5504];
	ld.global.f64 	%fd45, [%rd18+5632];
	ld.global.f64 	%fd46, [%rd18+5760];
	ld.global.f64 	%fd47, [%rd18+5888];
	ld.global.f64 	%fd48, [%rd18+6016];
	ld.global.f64 	%fd49, [%rd18+6144];
	ld.global.f64 	%fd50, [%rd18+6272];
	ld.global.f64 	%fd51, [%rd18+6400];
	ld.global.f64 	%fd52, [%rd18+6528];
	ld.global.f64 	%fd53, [%rd18+6656];
	ld.global.f64 	%fd54, [%rd18+6784];
	ld.global.f64 	%fd55, [%rd18+6912];
	ld.global.f64 	%fd56, [%rd18+7040];
	ld.global.f64 	%fd57, [%rd18+7168];
	ld.global.f64 	%fd58, [%rd18+7296];
	ld.global.f64 	%fd59, [%rd18+7424];
	ld.global.f64 	%fd60, [%rd18+7552];
	ld.global.f64 	%fd61, [%rd18+7680];
	ld.global.f64 	%fd62, [%rd18+7808];
	ld.global.f64 	%fd63, [%rd18+7936];
	ld.global.f64 	%fd64, [%rd18+8064];
	ld.global.f64 	%fd65, [%rd21];
	add.f64 	%fd66, %fd1, 0d0000000000000000;
	add.f64 	%fd67, %fd66, %fd2;
	add.f64 	%fd68, %fd67, %fd3;
	add.f64 	%fd69, %fd68, %fd4;
	add.f64 	%fd70, %fd69, %fd5;
	add.f64 	%fd71, %fd70, %fd6;
	add.f64 	%fd72, %fd71, %fd7;
	add.f64 	%fd73, %fd72, %fd8;
	add.f64 	%fd74, %fd73, %fd9;
	add.f64 	%fd75, %fd74, %fd10;
	add.f64 	%fd76, %fd75, %fd11;
	add.f64 	%fd77, %fd76, %fd12;
	add.f64 	%fd78, %fd77, %fd13;
	add.f64 	%fd79, %fd78, %fd14;
	add.f64 	%fd80, %fd79, %fd15;
	add.f64 	%fd81, %fd80, %fd16;
	add.f64 	%fd82, %fd81, %fd17;
	add.f64 	%fd83, %fd82, %fd18;
	add.f64 	%fd84, %fd83, %fd19;
	add.f64 	%fd85, %fd84, %fd20;
	add.f64 	%fd86, %fd85, %fd21;
	add.f64 	%fd87, %fd86, %fd22;
	add.f64 	%fd88, %fd87, %fd23;
	add.f64 	%fd89, %fd88, %fd24;
	add.f64 	%fd90, %fd89, %fd25;
	add.f64 	%fd91, %fd90, %fd26;
	add.f64 	%fd92, %fd91, %fd27;
	add.f64 	%fd93, %fd92, %fd28;
	add.f64 	%fd94, %fd93, %fd29;
	add.f64 	%fd95, %fd94, %fd30;
	add.f64 	%fd96, %fd95, %fd31;
	add.f64 	%fd97, %fd96, %fd32;
	add.f64 	%fd98, %fd97, %fd33;
	add.f64 	%fd99, %fd98, %fd34;
	add.f64 	%fd100, %fd99, %fd35;
	add.f64 	%fd101, %fd100, %fd36;
	add.f64 	%fd102, %fd101, %fd37;
	add.f64 	%fd103, %fd102, %fd38;
	add.f64 	%fd104, %fd103, %fd39;
	add.f64 	%fd105, %fd104, %fd40;
	add.f64 	%fd106, %fd105, %fd41;
	add.f64 	%fd107, %fd106, %fd42;
	add.f64 	%fd108, %fd107, %fd43;
	add.f64 	%fd109, %fd108, %fd44;
	add.f64 	%fd110, %fd109, %fd45;
	add.f64 	%fd111, %fd110, %fd46;
	add.f64 	%fd112, %fd111, %fd47;
	add.f64 	%fd113, %fd112, %fd48;
	add.f64 	%fd114, %fd113, %fd49;
	add.f64 	%fd115, %fd114, %fd50;
	add.f64 	%fd116, %fd115, %fd51;
	add.f64 	%fd117, %fd116, %fd52;
	add.f64 	%fd118, %fd117, %fd53;
	add.f64 	%fd119, %fd118, %fd54;
	add.f64 	%fd120, %fd119, %fd55;
	add.f64 	%fd121, %fd120, %fd56;
	add.f64 	%fd122, %fd121, %fd57;
	add.f64 	%fd123, %fd122, %fd58;
	add.f64 	%fd124, %fd123, %fd59;
	add.f64 	%fd125, %fd124, %fd60;
	add.f64 	%fd126, %fd125, %fd61;
	add.f64 	%fd127, %fd126, %fd62;
	add.f64 	%fd128, %fd127, %fd63;
	add.f64 	%fd129, %fd128, %fd64;
	add.f64 	%fd130, %fd129, %fd65;
	st.global.f64 	[%rd21], %fd130;
$L__BB2_4:
	ld.param.u32 	%r13, [_Z14gpukernel_16aaPdS_iPi_param_2];
	add.s32 	%r14, %r14, 6;
	add.s64 	%rd21, %rd21, 48;
	add.s64 	%rd20, %rd20, 24;
	setp.lt.s32 	%p3, %r14, %r13;
	@%p3 bra 	$L__BB2_2;
$L__BB2_5:
	ret;

}
	// .globl	_Z14gpukernel_16abPdS_iPi
.visible .entry _Z14gpukernel_16abPdS_iPi(
	.param .u64 .ptr .align 1 _Z14gpukernel_16abPdS_iPi_param_0,
	.param .u64 .ptr .align 1 _Z14gpukernel_16abPdS_iPi_param_1,
	.param .u32 _Z14gpukernel_16abPdS_iPi_param_2,
	.param .u64 .ptr .align 1 _Z14gpukernel_16abPdS_iPi_param_3
)
{
	.reg .pred 	%p<4>;
	.reg .b32 	%r<15>;
	.reg .b64 	%rd<22>;
	.reg .b64 	%fd<131>;

	ld.param.u64 	%rd7, [_Z14gpukernel_16abPdS_iPi_param_0];
	ld.param.u32 	%r5, [_Z14gpukernel_16abPdS_iPi_param_2];
	ld.param.u64 	%rd9, [_Z14gpukernel_16abPdS_iPi_param_3];
	mov.u32 	%r1, %tid.x;
	shr.u32 	%r14, %r1, 4;
	setp.ge.s32 	%p1, %r14, %r5;
	@%p1 bra 	$L__BB3_5;
	cvt.u64.u32 	%rd10, %r1;
	shr.u64 	%rd11, %rd10, 4;
	shl.b64 	%rd12, %rd11, 3;
	cvta.to.global.u64 	%rd13, %rd7;
	add.s64 	%rd21, %rd13, %rd12;
	shl.b64 	%rd14, %rd11, 2;
	cvta.to.global.u64 	%rd15, %rd9;
	add.s64 	%rd20, %rd15, %rd14;
	and.b32  	%r7, %r1, 15;
$L__BB3_2:
	setp.ne.s32 	%p2, %r7, 0;
	@%p2 bra 	$L__BB3_4;
	ld.param.u64 	%rd19, [_Z14gpukernel_16abPdS_iPi_param_1];
	ld.global.u32 	%r8, [%rd20];
	shl.b32 	%r9, %r8, 10;
	or.b32  	%r12, %r9, %r7;
	cvta.to.global.u64 	%rd16, %rd19;
	mul.wide.u32 	%rd17, %r12, 8;
	add.s64 	%rd18, %rd16, %rd17;
	ld.global.f64 	%fd1, [%rd18];
	ld.global.f64 	%fd2, [%rd18+256];
	ld.global.f64 	%fd3, [%rd18+512];
	ld.global.f64 	%fd4, [%rd18+768];
	ld.global.f64 	%fd5, [%rd18+1024];
	ld.global.f64 	%fd6, [%rd18+1280];
	ld.global.f64 	%fd7, [%rd18+1536];
	ld.global.f64 	%fd8, [%rd18+1792];
	ld.global.f64 	%fd9, [%rd18+2048];
	ld.global.f64 	%fd10, [%rd18+2304];
	ld.global.f64 	%fd11, [%rd18+2560];
	ld.global.f64 	%fd12, [%rd18+2816];
	ld.global.f64 	%fd13, [%rd18+3072];
	ld.global.f64 	%fd14, [%rd18+3328];
	ld.global.f64 	%fd15, [%rd18+3584];
	ld.global.f64 	%fd16, [%rd18+3840];
	ld.global.f64 	%fd17, [%rd18+4096];
	ld.global.f64 	%fd18, [%rd18+4352];
	ld.global.f64 	%fd19, [%rd18+4608];
	ld.global.f64 	%fd20, [%rd18+4864];
	ld.global.f64 	%fd21, [%rd18+5120];
	ld.global.f64 	%fd22, [%rd18+5376];
	ld.global.f64 	%fd23, [%rd18+5632];
	ld.global.f64 	%fd24, [%rd18+5888];
	ld.global.f64 	%fd25, [%rd18+6144];
	ld.global.f64 	%fd26, [%rd18+6400];
	ld.global.f64 	%fd27, [%rd18+6656];
	ld.global.f64 	%fd28, [%rd18+6912];
	ld.global.f64 	%fd29, [%rd18+7168];
	ld.global.f64 	%fd30, [%rd18+7424];
	ld.global.f64 	%fd31, [%rd18+7680];
	ld.global.f64 	%fd32, [%rd18+7936];
	ld.global.f64 	%fd33, [%rd18+128];
	ld.global.f64 	%fd34, [%rd18+384];
	ld.global.f64 	%fd35, [%rd18+640];
	ld.global.f64 	%fd36, [%rd18+896];
	ld.global.f64 	%fd37, [%rd18+1152];
	ld.global.f64 	%fd38, [%rd18+1408];
	ld.global.f64 	%fd39, [%rd18+1664];
	ld.global.f64 	%fd40, [%rd18+1920];
	ld.global.f64 	%fd41, [%rd18+2176];
	ld.global.f64 	%fd42, [%rd18+2432];
	ld.global.f64 	%fd43, [%rd18+2688];
	ld.global.f64 	%fd44, [%rd18+2944];
	ld.global.f64 	%fd45, [%rd18+3200];
	ld.global.f64 	%fd46, [%rd18+3456];
	ld.global.f64 	%fd47, [%rd18+3712];
	ld.global.f64 	%fd48, [%rd18+3968];
	ld.global.f64 	%fd49, [%rd18+4224];
	ld.global.f64 	%fd50, [%rd18+4480];
	ld.global.f64 	%fd51, [%rd18+4736];
	ld.global.f64 	%fd52, [%rd18+4992];
	ld.global.f64 	%fd53, [%rd18+5248];
	ld.global.f64 	%fd54, [%rd18+5504];
	ld.global.f64 	%fd55, [%rd18+5760];
	ld.global.f64 	%fd56, [%rd18+6016];
	ld.global.f64 	%fd57, [%rd18+6272];
	ld.global.f64 	%fd58, [%rd18+6528];
	ld.global.f64 	%fd59, [%rd18+6784];
	ld.global.f64 	%fd60, [%rd18+7040];
	ld.global.f64 	%fd61, [%rd18+7296];
	ld.global.f64 	%fd62, [%rd18+7552];
	ld.global.f64 	%fd63, [%rd18+7808];
	ld.global.f64 	%fd64, [%rd18+8064];
	ld.global.f64 	%fd65, [%rd21];
	add.f64 	%fd66, %fd1, 0d0000000000000000;
	add.f64 	%fd67, %fd66, %fd2;
	add.f64 	%fd68, %fd67, %fd3;
	add.f64 	%fd69, %fd68, %fd4;
	add.f64 	%fd70, %fd69, %fd5;
	add.f64 	%fd71, %fd70, %fd6;
	add.f64 	%fd72, %fd71, %fd7;
	add.f64 	%fd73, %fd72, %fd8;
	add.f64 	%fd74, %fd73, %fd9;
	add.f64 	%fd75, %fd74, %fd10;
	add.f64 	%fd76, %fd75, %fd11;
	add.f64 	%fd77, %fd76, %fd12;
	add.f64 	%fd78, %fd77, %fd13;
	add.f64 	%fd79, %fd78, %fd14;
	add.f64 	%fd80, %fd79, %fd15;
	add.f64 	%fd81, %fd80, %fd16;
	add.f64 	%fd82, %fd81, %fd17;
	add.f64 	%fd83, %fd82, %fd18;
	add.f64 	%fd84, %fd83, %fd19;
	add.f64 	%fd85, %fd84, %fd20;
	add.f64 	%fd86, %fd85, %fd21;
	add.f64 	%fd87, %fd86, %fd22;
	add.f64 	%fd88, %fd87, %fd23;
	add.f64 	%fd89, %fd88, %fd24;
	add.f64 	%fd90, %fd89, %fd25;
	add.f64 	%fd91, %fd90, %fd26;
	add.f64 	%fd92, %fd91, %fd27;
	add.f64 	%fd93, %fd92, %fd28;
	add.f64 	%fd94, %fd93, %fd29;
	add.f64 	%fd95, %fd94, %fd30;
	add.f64 	%fd96, %fd95, %fd31;
	add.f64 	%fd97, %fd96, %fd32;
	add.f64 	%fd98, %fd97, %fd33;
	add.f64 	%fd99, %fd98, %fd34;
	add.f64 	%fd100, %fd99, %fd35;
	add.f64 	%fd101, %fd100, %fd36;
	add.f64 	%fd102, %fd101, %fd37;
	add.f64 	%fd103, %fd102, %fd38;
	add.f64 	%fd104, %fd103, %fd39;
	add.f64 	%fd105, %fd104, %fd40;
	add.f64 	%fd106, %fd105, %fd41;
	add.f64 	%fd107, %fd106, %fd42;
	add.f64 	%fd108, %fd107, %fd43;
	add.f64 	%fd109, %fd108, %fd44;
	add.f64 	%fd110, %fd109, %fd45;
	add.f64 	%fd111, %fd110, %fd46;
	add.f64 	%fd112, %fd111, %fd47;
	add.f64 	%fd113, %fd112, %fd48;
	add.f64 	%fd114, %fd113, %fd49;
	add.f64 	%fd115, %fd114, %fd50;
	add.f64 	%fd116, %fd115, %fd51;
	add.f64 	%fd117, %fd116, %fd52;
	add.f64 	%fd118, %fd117, %fd53;
	add.f64 	%fd119, %fd118, %fd54;
	add.f64 	%fd120, %fd119, %fd55;
	add.f64 	%fd121, %fd120, %fd56;
	add.f64 	%fd122, %fd121, %fd57;
	add.f64 	%fd123, %fd122, %fd58;
	add.f64 	%fd124, %fd123, %fd59;
	add.f64 	%fd125, %fd124, %fd60;
	add.f64 	%fd126, %fd125, %fd61;
	add.f64 	%fd127, %fd126, %fd62;
	add.f64 	%fd128, %fd127, %fd63;
	add.f64 	%fd129, %fd128, %fd64;
	add.f64 	%fd130, %fd129, %fd65;
	st.global.f64 	[%rd21], %fd130;
$L__BB3_4:
	ld.param.u32 	%r13, [_Z14gpukernel_16abPdS_iPi_param_2];
	add.s32 	%r14, %r14, 6;
	add.s64 	%rd21, %rd21, 48;
	add.s64 	%rd20, %rd20, 24;
	setp.lt.s32 	%p3, %r14, %r13;
	@%p3 bra 	$L__BB3_2;
$L__BB3_5:
	ret;

}
	// .globl	_Z14gpukernel_16baPdS_iPi
.visible .entry _Z14gpukernel_16baPdS_iPi(
	.param .u64 .ptr .align 1 _Z14gpukernel_16baPdS_iPi_param_0,
	.param .u64 .ptr .align 1 _Z14gpukernel_16baPdS_iPi_param_1,
	.param .u32 _Z14gpukernel_16baPdS_iPi_param_2,
	.param .u64 .ptr .align 1 _Z14gpukernel_16baPdS_iPi_param_3
)
{
	.reg .pred 	%p<4>;
	.reg .b32 	%r<17>;
	.reg .b64 	%rd<24>;
	.reg .b64 	%fd<131>;

	ld.param.u64 	%rd7, [_Z14gpukernel_16baPdS_iPi_param_0];
	ld.param.u32 	%r5, [_Z14gpukernel_16baPdS_iPi_param_2];
	ld.param.u64 	%rd9, [_Z14gpukernel_16baPdS_iPi_param_3];
	mov.u32 	%r1, %tid.x;
	shr.u32 	%r16, %r1, 4;
	setp.ge.s32 	%p1, %r16, %r5;
	@%p1 bra 	$L__BB4_5;
	cvt.u64.u32 	%rd10, %r1;
	shr.u64 	%rd11, %rd10, 4;
	shl.b64 	%rd12, %rd11, 3;
	cvta.to.global.u64 	%rd13, %rd7;
	add.s64 	%rd23, %rd13, %rd12;
	shl.b64 	%rd14, %rd11, 2;
	cvta.to.global.u64 	%rd15, %rd9;
	add.s64 	%rd22, %rd15, %rd14;
	and.b32  	%r7, %r1, 15;
	shl.b32 	%r11, %r1, 5;
	and.b32  	%r12, %r11, 480;
$L__BB4_2:
	setp.ne.s32 	%p2, %r7, 0;
	@%p2 bra 	$L__BB4_4;
	ld.param.u64 	%rd21, [_Z14gpukernel_16baPdS_iPi_param_1];
	ld.global.u32 	%r8, [%rd22];
	shl.b32 	%r9, %r8, 10;
	or.b32  	%r13, %r12, %r9;
	cvta.to.global.u64 	%rd16, %rd21;
	mul.wide.u32 	%rd17, %r13, 8;
	add.s64 	%rd18, %rd16, %rd17;
	ld.global.f64 	%fd1, [%rd18];
	ld.global.f64 	%fd2, [%rd18+8];
	ld.global.f64 	%fd3, [%rd18+16];
	ld.global.f64 	%fd4, [%rd18+24];
	ld.global.f64 	%fd5, [%rd18+32];
	ld.global.f64 	%fd6, [%rd18+40];
	ld.global.f64 	%fd7, [%rd18+48];
	ld.global.f64 	%fd8, [%rd18+56];
	ld.global.f64 	%fd9, [%rd18+64];
	ld.global.f64 	%fd10, [%rd18+72];
	ld.global.f64 	%fd11, [%rd18+80];
	ld.global.f64 	%fd12, [%rd18+88];
	ld.global.f64 	%fd13, [%rd18+96];
	ld.global.f64 	%fd14, [%rd18+104];
	ld.global.f64 	%fd15, [%rd18+112];
	ld.global.f64 	%fd16, [%rd18+120];
	ld.global.f64 	%fd17, [%rd18+128];
	ld.global.f64 	%fd18, [%rd18+136];
	ld.global.f64 	%fd19, [%rd18+144];
	ld.global.f64 	%fd20, [%rd18+152];
	ld.global.f64 	%fd21, [%rd18+160];
	ld.global.f64 	%fd22, [%rd18+168];
	ld.global.f64 	%fd23, [%rd18+176];
	ld.global.f64 	%fd24, [%rd18+184];
	ld.global.f64 	%fd25, [%rd18+192];
	ld.global.f64 	%fd26, [%rd18+200];
	ld.global.f64 	%fd27, [%rd18+208];
	ld.global.f64 	%fd28, [%rd18+216];
	ld.global.f64 	%fd29, [%rd18+224];
	ld.global.f64 	%fd30, [%rd18+232];
	ld.global.f64 	%fd31, [%rd18+240];
	ld.global.f64 	%fd32, [%rd18+248];
	or.b32  	%r14, %r13, 512;
	mul.wide.u32 	%rd19, %r14, 8;
	add.s64 	%rd20, %rd16, %rd19;
	ld.global.f64 	%fd33, [%rd20];
	ld.global.f64 	%fd34, [%rd20+8];
	ld.global.f64 	%fd35, [%rd20+16];
	ld.global.f64 	%fd36, [%rd20+24];
	ld.global.f64 	%fd37, [%rd20+32];
	ld.global.f64 	%fd38, [%rd20+40];
	ld.global.f64 	%fd39, [%rd20+48];
	ld.global.f64 	%fd40, [%rd20+56];
	ld.global.f64 	%fd41, [%rd20+64];
	ld.global.f64 	%fd42, [%rd20+72];
	ld.global.f64 	%fd43, [%rd20+80];
	ld.global.f64 	%fd44, [%rd20+88];
	ld.global.f64 	%fd45, [%rd20+96];
	ld.global.f64 	%fd46, [%rd20+104];
	ld.global.f64 	%fd47, [%rd20+112];
	ld.global.f64 	%fd48, [%rd20+120];
	ld.global.f64 	%fd49, [%rd20+128];
	ld.global.f64 	%fd50, [%rd20+136];
	ld.global.f64 	%fd51, [%rd20+144];
	ld.global.f64 	%fd52, [%rd20+152];
	ld.global.f64 	%fd53, [%rd20+160];
	ld.global.f64 	%fd54, [%rd20+168];
	ld.global.f64 	%fd55, [%rd20+176];
	ld.global.f64 	%fd56, [%rd20+184];
	ld.global.f64 	%fd57, [%rd20+192];
	ld.global.f64 	%fd58, [%rd20+200];
	ld.global.f64 	%fd59, [%rd20+208];
	ld.global.f64 	%fd60, [%rd20+216];
	ld.global.f64 	%fd61, [%rd20+224];
	ld.global.f64 	%fd62, [%rd20+232];
	ld.global.f64 	%fd63, [%rd20+240];
	ld.global.f64 	%fd64, [%rd20+248];
	ld.global.f64 	%fd65, [%rd23];
	add.f64 	%fd66, %fd1, 0d0000000000000000;
	add.f64 	%fd67, %fd66, %fd2;
	add.f64 	%fd68, %fd67, %fd3;
	add.f64 	%fd69, %fd68, %fd4;
	add.f64 	%fd70, %fd69, %fd5;
	add.f64 	%fd71, %fd70, %fd6;
	add.f64 	%fd72, %fd71, %fd7;
	add.f64 	%fd73, %fd72, %fd8;
	add.f64 	%fd74, %fd73, %fd9;
	add.f64 	%fd75, %fd74, %fd10;
	add.f64 	%fd76, %fd75, %fd11;
	add.f64 	%fd77, %fd76, %fd12;
	add.f64 	%fd78, %fd77, %fd13;
	add.f64 	%fd79, %fd78, %fd14;
	add.f64 	%fd80, %fd79, %fd15;
	add.f64 	%fd81, %fd80, %fd16;
	add.f64 	%fd82, %fd81, %fd17;
	add.f64 	%fd83, %fd82, %fd18;
	add.f64 	%fd84, %fd83, %fd19;
	add.f64 	%fd85, %fd84, %fd20;
	add.f64 	%fd86, %fd85, %fd21;
	add.f64 	%fd87, %fd86, %fd22;
	add.f64 	%fd88, %fd87, %fd23;
	add.f64 	%fd89, %fd88, %fd24;
	add.f64 	%fd90, %fd89, %fd25;
	add.f64 	%fd91, %fd90, %fd26;
	add.f64 	%fd92, %fd91, %fd27;
	add.f64 	%fd93, %fd92, %fd28;
	add.f64 	%fd94, %fd93, %fd29;
	add.f64 	%fd95, %fd94, %fd30;
	add.f64 	%fd96, %fd95, %fd31;
	add.f64 	%fd97, %fd96, %fd32;
	add.f64 	%fd98, %fd97, %fd33;
	add.f64 	%fd99, %fd98, %fd34;
	add.f64 	%fd100, %fd99, %fd35;
	add.f64 	%fd101, %fd100, %fd36;
	add.f64 	%fd102, %fd101, %fd37;
	add.f64 	%fd103, %fd102, %fd38;
	add.f64 	%fd104, %fd103, %fd39;
	add.f64 	%fd105, %fd104, %fd40;
	add.f64 	%fd106, %fd105, %fd41;
	add.f64 	%fd107, %fd106, %fd42;
	add.f64 	%fd108, %fd107, %fd43;
	add.f64 	%fd109, %fd108, %fd44;
	add.f64 	%fd110, %fd109, %fd45;
	add.f64 	%fd111, %fd110, %fd46;
	add.f64 	%fd112, %fd111, %fd47;
	add.f64 	%fd113, %fd112, %fd48;
	add.f64 	%fd114, %fd113, %fd49;
	add.f64 	%fd115, %fd114, %fd50;
	add.f64 	%fd116, %fd115, %fd51;
	add.f64 	%fd117, %fd116, %fd52;
	add.f64 	%fd118, %fd117, %fd53;
	add.f64 	%fd119, %fd118, %fd54;
	add.f64 	%fd120, %fd119, %fd55;
	add.f64 	%fd121, %fd120, %fd56;
	add.f64 	%fd122, %fd121, %fd57;
	add.f64 	%fd123, %fd122, %fd58;
	add.f64 	%fd124, %fd123, %fd59;
	add.f64 	%fd125, %fd124, %fd60;
	add.f64 	%fd126, %fd125, %fd61;
	add.f64 	%fd127, %fd126, %fd62;
	add.f64 	%fd128, %fd127, %fd63;
	add.f64 	%fd129, %fd128, %fd64;
	add.f64 	%fd130, %fd129, %fd65;
	st.global.f64 	[%rd23], %fd130;
$L__BB4_4:
	ld.param.u32 	%r15, [_Z14gpukernel_16baPdS_iPi_param_2];
	add.s32 	%r16, %r16, 6;
	add.s64 	%rd23, %rd23, 48;
	add.s64 	%rd22, %rd22, 24;
	setp.lt.s32 	%p3, %r16, %r15;
	@%p3 bra 	$L__BB4_2;
$L__BB4_5:
	ret;

}
	// .globl	_Z14gpukernel_16bbPdS_iPi
.visible .entry _Z14gpukernel_16bbPdS_iPi(
	.param .u64 .ptr .align 1 _Z14gpukernel_16bbPdS_iPi_param_0,
	.param .u64 .ptr .align 1 _Z14gpukernel_16bbPdS_iPi_param_1,
	.param .u32 _Z14gpukernel_16bbPdS_iPi_param_2,
	.param .u64 .ptr .align 1 _Z14gpukernel_16bbPdS_iPi_param_3
)
{
	.reg .pred 	%p<4>;
	.reg .b32 	%r<16>;
	.reg .b64 	%rd<22>;
	.reg .b64 	%fd<131>;

	ld.param.u64 	%rd7, [_Z14gpukernel_16bbPdS_iPi_param_0];
	ld.param.u32 	%r5, [_Z14gpukernel_16bbPdS_iPi_param_2];
	ld.param.u64 	%rd9, [_Z14gpukernel_16bbPdS_iPi_param_3];
	mov.u32 	%r1, %tid.x;
	shr.u32 	%r15, %r1, 4;
	setp.ge.s32 	%p1, %r15, %r5;
	@%p1 bra 	$L__BB5_5;
	cvt.u64.u32 	%rd10, %r1;
	shr.u64 	%rd11, %rd10, 4;
	shl.b64 	%rd12, %rd11, 3;
	cvta.to.global.u64 	%rd13, %rd7;
	add.s64 	%rd21, %rd13, %rd12;
	shl.b64 	%rd14, %rd11, 2;
	cvta.to.global.u64 	%rd15, %rd9;
	add.s64 	%rd20, %rd15, %rd14;
	and.b32  	%r7, %r1, 15;
	shl.b32 	%r11, %r1, 5;
	and.b32  	%r12, %r11, 480;
$L__BB5_2:
	setp.ne.s32 	%p2, %r7, 0;
	@%p2 bra 	$L__BB5_4;
	ld.param.u64 	%rd19, [_Z14gpukernel_16bbPdS_iPi_param_1];
	ld.global.u32 	%r8, [%rd20];
	shl.b32 	%r9, %r8, 10;
	or.b32  	%r13, %r9, %r12;
	cvta.to.global.u64 	%rd16, %rd19;
	mul.wide.u32 	%rd17, %r13, 8;
	add.s64 	%rd18, %rd16, %rd17;
	ld.global.f64 	%fd1, [%rd18];
	ld.global.f64 	%fd2, [%rd18+4096];
	ld.global.f64 	%fd3, [%rd18+8];
	ld.global.f64 	%fd4, [%rd18+4104];
	ld.global.f64 	%fd5, [%rd18+16];
	ld.global.f64 	%fd6, [%rd18+4112];
	ld.global.f64 	%fd7, [%rd18+24];
	ld.global.f64 	%fd8, [%rd18+4120];
	ld.global.f64 	%fd9, [%rd18+32];
	ld.global.f64 	%fd10, [%rd18+4128];
	ld.global.f64 	%fd11, [%rd18+40];
	ld.global.f64 	%fd12, [%rd18+4136];
	ld.global.f64 	%fd13, [%rd18+48];
	ld.global.f64 	%fd14, [%rd18+4144];
	ld.global.f64 	%fd15, [%rd18+56];
	ld.global.f64 	%fd16, [%rd18+4152];
	ld.global.f64 	%fd17, [%rd18+64];
	ld.global.f64 	%fd18, [%rd18+4160];
	ld.global.f64 	%fd19, [%rd18+72];
	ld.global.f64 	%fd20, [%rd18+4168];
	ld.global.f64 	%fd21, [%rd18+80];
	ld.global.f64 	%fd22, [%rd18+4176];
	ld.global.f64 	%fd23, [%rd18+88];
	ld.global.f64 	%fd24, [%rd18+4184];
	ld.global.f64 	%fd25, [%rd18+96];
	ld.global.f64 	%fd26, [%rd18+4192];
	ld.global.f64 	%fd27, [%rd18+104];
	ld.global.f64 	%fd28, [%rd18+4200];
	ld.global.f64 	%fd29, [%rd18+112];
	ld.global.f64 	%fd30, [%rd18+4208];
	ld.global.f64 	%fd31, [%rd18+120];
	ld.global.f64 	%fd32, [%rd18+4216];
	ld.global.f64 	%fd33, [%rd18+128];
	ld.global.f64 	%fd34, [%rd18+4224];
	ld.global.f64 	%fd35, [%rd18+136];
	ld.global.f64 	%fd36, [%rd18+4232];
	ld.global.f64 	%fd37, [%rd18+144];
	ld.global.f64 	%fd38, [%rd18+4240];
	ld.global.f64 	%fd39, [%rd18+152];
	ld.global.f64 	%fd40, [%rd18+4248];
	ld.global.f64 	%fd41, [%rd18+160];
	ld.global.f64 	%fd42, [%rd18+4256];
	ld.global.f64 	%fd43, [%rd18+168];
	ld.global.f64 	%fd44, [%rd18+4264];
	ld.global.f64 	%fd45, [%rd18+176];
	ld.global.f64 	%fd46, [%rd18+4272];
	ld.global.f64 	%fd47, [%rd18+184];
	ld.global.f64 	%fd48, [%rd18+4280];
	ld.global.f64 	%fd49, [%rd18+192];
	ld.global.f64 	%fd50, [%rd18+4288];
	ld.global.f64 	%fd51, [%rd18+200];
	ld.global.f64 	%fd52, [%rd18+4296];
	ld.global.f64 	%fd53, [%rd18+208];
	ld.global.f64 	%fd54, [%rd18+4304];
	ld.global.f64 	%fd55, [%rd18+216];
	ld.global.f64 	%fd56, [%rd18+4312];
	ld.global.f64 	%fd57, [%rd18+224];
	ld.global.f64 	%fd58, [%rd18+4320];
	ld.global.f64 	%fd59, [%rd18+232];
	ld.global.f64 	%fd60, [%rd18+4328];
	ld.global.f64 	%fd61, [%rd18+240];
	ld.global.f64 	%fd62, [%rd18+4336];
	ld.global.f64 	%fd63, [%rd18+248];
	ld.global.f64 	%fd64, [%rd18+4344];
	ld.global.f64 	%fd65, [%rd21];
	add.f64 	%fd66, %fd1, 0d0000000000000000;
	add.f64 	%fd67, %fd66, %fd2;
	add.f64 	%fd68, %fd67, %fd3;
	add.f64 	%fd69, %fd68, %fd4;
	add.f64 	%fd70, %fd69, %fd5;
	add.f64 	%fd71, %fd70, %fd6;
	add.f64 	%fd72, %fd71, %fd7;
	add.f64 	%fd73, %fd72, %fd8;
	add.f64 	%fd74, %fd73, %fd9;
	add.f64 	%fd75, %fd74, %fd10;
	add.f64 	%fd76, %fd75, %fd11;
	add.f64 	%fd77, %fd76, %fd12;
	add.f64 	%fd78, %fd77, %fd13;
	add.f64 	%fd79, %fd78, %fd14;
	add.f64 	%fd80, %fd79, %fd15;
	add.f64 	%fd81, %fd80, %fd16;
	add.f64 	%fd82, %fd81, %fd17;
	add.f64 	%fd83, %fd82, %fd18;
	add.f64 	%fd84, %fd83, %fd19;
	add.f64 	%fd85, %fd84, %fd20;
	add.f64 	%fd86, %fd85, %fd21;
	add.f64 	%fd87, %fd86, %fd22;
	add.f64 	%fd88, %fd87, %fd23;
	add.f64 	%fd89, %fd88, %fd24;
	add.f64 	%fd90, %fd89, %fd25;
	add.f64 	%fd91, %fd90, %fd26;
	add.f64 	%fd92, %fd91, %fd27;
	add.f64 	%fd93, %fd92, %fd28;
	add.f64 	%fd94, %fd93, %fd29;
	add.f64 	%fd95, %fd94, %fd30;
	add.f64 	%fd96, %fd95, %fd31;
	add.f64 	%fd97, %fd96, %fd32;
	add.f64 	%fd98, %fd97, %fd33;
	add.f64 	%fd99, %fd98, %fd34;
	add.f64 	%fd100, %fd99, %fd35;
	add.f64 	%fd101, %fd100, %fd36;
	add.f64 	%fd102, %fd101, %fd37;
	add.f64 	%fd103, %fd102, %fd38;
	add.f64 	%fd104, %fd103, %fd39;
	add.f64 	%fd105, %fd104, %fd40;
	add.f64 	%fd106, %fd105, %fd41;
	add.f64 	%fd107, %fd106, %fd42;
	add.f64 	%fd108, %fd107, %fd43;
	add.f64 	%fd109, %fd108, %fd44;
	add.f64 	%fd110, %fd109, %fd45;
	add.f64 	%fd111, %fd110, %fd46;
	add.f64 	%fd112, %fd111, %fd47;
	add.f64 	%fd113, %fd112, %fd48;
	add.f64 	%fd114, %fd113, %fd49;
	add.f64 	%fd115, %fd114, %fd50;
	add.f64 	%fd116, %fd115, %fd51;
	add.f64 	%fd117, %fd116, %fd52;
	add.f64 	%fd118, %fd117, %fd53;
	add.f64 	%fd119, %fd118, %fd54;
	add.f64 	%fd120, %fd119, %fd55;
	add.f64 	%fd121, %fd120, %fd56;
	add.f64 	%fd122, %fd121, %fd57;
	add.f64 	%fd123, %fd122, %fd58;
	add.f64 	%fd124, %fd123, %fd59;
	add.f64 	%fd125, %fd124, %fd60;
	add.f64 	%fd126, %fd125, %fd61;
	add.f64 	%fd127, %fd126, %fd62;
	add.f64 	%fd128, %fd127, %fd63;
	add.f64 	%fd129, %fd128, %fd64;
	add.f64 	%fd130, %fd129, %fd65;
	st.global.f64 	[%rd21], %fd130;
$L__BB5_4:
	ld.param.u32 	%r14, [_Z14gpukernel_16bbPdS_iPi_param_2];
	add.s32 	%r15, %r15, 6;
	add.s64 	%rd21, %rd21, 48;
	add.s64 	%rd20, %rd20, 24;
	setp.lt.s32 	%p3, %r15, %r14;
	@%p3 bra 	$L__BB5_2;
$L__BB5_5:
	ret;

}
	// .globl	_Z13gpukernel_8aaPdS_iPi
.visible .entry _Z13gpukernel_8aaPdS_iPi(
	.param .u64 .ptr .align 1 _Z13gpukernel_8aaPdS_iPi_param_0,
	.param .u64 .ptr .align 1 _Z13gpukernel_8aaPdS_iPi_param_1,
	.param .u32 _Z13gpukernel_8aaPdS_iPi_param_2,
	.param .u64 .ptr .align 1 _Z13gpukernel_8aaPdS_iPi_param_3
)
{
	.reg .pred 	%p<5>;
	.reg .b32 	%r<14>;
	.reg .b64 	%rd<21>;
	.reg .b64 	%fd<70>;

	ld.param.u64 	%rd8, [_Z13gpukernel_8aaPdS_iPi_param_0];
	ld.param.u64 	%rd9, [_Z13gpukernel_8aaPdS_iPi_param_1];
	ld.param.u32 	%r8, [_Z13gpukernel_8aaPdS_iPi_param_2];
	ld.param.u64 	%rd10, [_Z13gpukernel_8aaPdS_iPi_param_3];
	mov.u32 	%r1, %tid.x;
	shr.u32 	%r12, %r1, 3;
	setp.ge.s32 	%p1, %r12, %r8;
	@%p1 bra 	$L__BB6_7;
	and.b32  	%r3, %r1, 7;
	cvta.to.global.u64 	%rd11, %rd9;
	add.s64 	%rd1, %rd11, 1024;
	cvt.u64.u32 	%rd12, %r1;
	and.b64  	%rd2, %rd12, 7;
	cvta.to.global.u64 	%rd3, %rd10;
	cvta.to.global.u64 	%rd4, %rd8;
$L__BB6_2:
	mul.wide.u32 	%rd13, %r12, 4;
	add.s64 	%rd14, %rd3, %rd13;
	ld.global.u32 	%r10, [%rd14];
	shl.b32 	%r11, %r10, 10;
	cvt.u64.u32 	%rd15, %r11;
	or.b64  	%rd16, %rd2, %rd15;
	shl.b64 	%rd17, %rd16, 3;
	add.s64 	%rd20, %rd1, %rd17;
	mov.b32 	%r13, 0;
	mov.f64 	%fd69, 0d0000000000000000;
$L__BB6_3:
	ld.global.f64 	%fd4, [%rd20+-1024];
	add.f64 	%fd5, %fd69, %fd4;
	ld.global.f64 	%fd6, [%rd20+-960];
	add.f64 	%fd7, %fd5, %fd6;
	ld.global.f64 	%fd8, [%rd20+-896];
	add.f64 	%fd9, %fd7, %fd8;
	ld.global.f64 	%fd10, [%rd20+-832];
	add.f64 	%fd11, %fd9, %fd10;
	ld.global.f64 	%fd12, [%rd20+-768];
	add.f64 	%fd13, %fd11, %fd12;
	ld.global.f64 	%fd14, [%rd20+-704];
	add.f64 	%fd15, %fd13, %fd14;
	ld.global.f64 	%fd16, [%rd20+-640];
	add.f64 	%fd17, %fd15, %fd16;
	ld.global.f64 	%fd18, [%rd20+-576];
	add.f64 	%fd19, %fd17, %fd18;
	ld.global.f64 	%fd20, [%rd20+-512];
	add.f64 	%fd21, %fd19, %fd20;
	ld.global.f64 	%fd22, [%rd20+-448];
	add.f64 	%fd23, %fd21, %fd22;
	ld.global.f64 	%fd24, [%rd20+-384];
	add.f64 	%fd25, %fd23, %fd24;
	ld.global.f64 	%fd26, [%rd20+-320];
	add.f64 	%fd27, %fd25, %fd26;
	ld.global.f64 	%fd28, [%rd20+-256];
	add.f64 	%fd29, %fd27, %fd28;
	ld.global.f64 	%fd30, [%rd20+-192];
	add.f64 	%fd31, %fd29, %fd30;
	ld.global.f64 	%fd32, [%rd20+-128];
	add.f64 	%fd33, %fd31, %fd32;
	ld.global.f64 	%fd34, [%rd20+-64];
	add.f64 	%fd35, %fd33, %fd34;
	ld.global.f64 	%fd36, [%rd20];
	add.f64 	%fd37, %fd35, %fd36;
	ld.global.f64 	%fd38, [%rd20+64];
	add.f64 	%fd39, %fd37, %fd38;
	ld.global.f64 	%fd40, [%rd20+128];
	add.f64 	%fd41, %fd39, %fd40;
	ld.global.f64 	%fd42, [%rd20+192];
	add.f64 	%fd43, %fd41, %fd42;
	ld.global.f64 	%fd44, [%rd20+256];
	add.f64 	%fd45, %fd43, %fd44;
	ld.global.f64 	%fd46, [%rd20+320];
	add.f64 	%fd47, %fd45, %fd46;
	ld.global.f64 	%fd48, [%rd20+384];
	add.f64 	%fd49, %fd47, %fd48;
	ld.global.f64 	%fd50, [%rd20+448];
	add.f64 	%fd51, %fd49, %fd50;
	ld.global.f64 	%fd52, [%rd20+512];
	add.f64 	%fd53, %fd51, %fd52;
	ld.global.f64 	%fd54, [%rd20+576];
	add.f64 	%fd55, %fd53, %fd54;
	ld.global.f64 	%fd56, [%rd20+640];
	add.f64 	%fd57, %fd55, %fd56;
	ld.global.f64 	%fd58, [%rd20+704];
	add.f64 	%fd59, %fd57, %fd58;
	ld.global.f64 	%fd60, [%rd20+768];
	add.f64 	%fd61, %fd59, %fd60;
	ld.global.f64 	%fd62, [%rd20+832];
	add.f64 	%fd63, %fd61, %fd62;
	ld.global.f64 	%fd64, [%rd20+896];
	add.f64 	%fd65, %fd63, %fd64;
	ld.global.f64 	%fd66, [%rd20+960];
	add.f64 	%fd69, %fd65, %fd66;
	add.s32 	%r13, %r13, 8;
	add.s64 	%rd20, %rd20, 2048;
	setp.ne.s32 	%p2, %r13, 32;
	@%p2 bra 	$L__BB6_3;
	setp.ne.s32 	%p3, %r3, 0;
	@%p3 bra 	$L__BB6_6;
	mul.wide.u32 	%rd18, %r12, 8;
	add.s64 	%rd19, %rd4, %rd18;
	ld.global.f64 	%fd67, [%rd19];
	add.f64 	%fd68, %fd69, %fd67;
	st.global.f64 	[%rd19], %fd68;
$L__BB6_6:
	add.s32 	%r12, %r12, 12;
	setp.lt.s32 	%p4, %r12, %r8;
	@%p4 bra 	$L__BB6_2;
$L__BB6_7:
	ret;

}
	// .globl	_Z13gpukernel_8abPdS_iPi
.visible .entry _Z13gpukernel_8abPdS_iPi(
	.param .u64 .ptr .align 1 _Z13gpukernel_8abPdS_iPi_param_0,
	.param .u64 .ptr .align 1 _Z13gpukernel_8abPdS_iPi_param_1,
	.param .u32 _Z13gpukernel_8abPdS_iPi_param_2,
	.param .u64 .ptr .align 1 _Z13gpukernel_8abPdS_iPi_param_3
)
{
	.reg .pred 	%p<5>;
	.reg .b32 	%r<14>;
	.reg .b64 	%rd<21>;
	.reg .b64 	%fd<70>;

	ld.param.u64 	%rd8, [_Z13gpukernel_8abPdS_iPi_param_0];
	ld.param.u64 	%rd9, [_Z13gpukernel_8abPdS_iPi_param_1];
	ld.param.u32 	%r8, [_Z13gpukernel_8abPdS_iPi_param_2];
	ld.param.u64 	%rd10, [_Z13gpukernel_8abPdS_iPi_param_3];
	mov.u32 	%r1, %tid.x;
	shr.u32 	%r12, %r1, 3;
	setp.ge.s32 	%p1, %r12, %r8;
	@%p1 bra 	$L__BB7_7;
	and.b32  	%r3, %r1, 7;
	cvta.to.global.u64 	%rd11, %rd9;
	add.s64 	%rd1, %rd11, 4096;
	cvt.u64.u32 	%rd12, %r1;
	and.b64  	%rd2, %rd12, 7;
	cvta.to.global.u64 	%rd3, %rd10;
	cvta.to.global.u64 	%rd4, %rd8;
$L__BB7_2:
	mul.wide.u32 	%rd13, %r12, 4;
	add.s64 	%rd14, %rd3, %rd13;
	ld.global.u32 	%r10, [%rd14];
	shl.b32 	%r11, %r10, 10;
	cvt.u64.u32 	%rd15, %r11;
	or.b64  	%rd16, %rd2, %rd15;
	shl.b64 	%rd17, %rd16, 3;
	add.s64 	%rd20, %rd1, %rd17;
	mov.b32 	%r13, 0;
	mov.f64 	%fd69, 0d0000000000000000;
$L__BB7_3:
	ld.global.f64 	%fd4, [%rd20+-4096];
	add.f64 	%fd5, %fd69, %fd4;
	ld.global.f64 	%fd6, [%rd20+-3840];
	add.f64 	%fd7, %fd5, %fd6;
	ld.global.f64 	%fd8, [%rd20+-3584];
	add.f64 	%fd9, %fd7, %fd8;
	ld.global.f64 	%fd10, [%rd20+-3328];
	add.f64 	%fd11, %fd9, %fd10;
	ld.global.f64 	%fd12, [%rd20+-3072];
	add.f64 	%fd13, %fd11, %fd12;
	ld.global.f64 	%fd14, [%rd20+-2816];
	add.f64 	%fd15, %fd13, %fd14;
	ld.global.f64 	%fd16, [%rd20+-2560];
	add.f64 	%fd17, %fd15, %fd16;
	ld.global.f64 	%fd18, [%rd20+-2304];
	add.f64 	%fd19, %fd17, %fd18;
	ld.global.f64 	%fd20, [%rd20+-2048];
	add.f64 	%fd21, %fd19, %fd20;
	ld.global.f64 	%fd22, [%rd20+-1792];
	add.f64 	%fd23, %fd21, %fd22;
	ld.global.f64 	%fd24, [%rd20+-1536];
	add.f64 	%fd25, %fd23, %fd24;
	ld.global.f64 	%fd26, [%rd20+-1280];
	add.f64 	%fd27, %fd25, %fd26;
	ld.global.f64 	%fd28, [%rd20+-1024];
	add.f64 	%fd29, %fd27, %fd28;
	ld.global.f64 	%fd30, [%rd20+-768];
	add.f64 	%fd31, %fd29, %fd30;
	ld.global.f64 	%fd32, [%rd20+-512];
	add.f64 	%fd33, %fd31, %fd32;
	ld.global.f64 	%fd34, [%rd20+-256];
	add.f64 	%fd35, %fd33, %fd34;
	ld.global.f64 	%fd36, [%rd20];
	add.f64 	%fd37, %fd35, %fd36;
	ld.global.f64 	%fd38, [%rd20+256];
	add.f64 	%fd39, %fd37, %fd38;
	ld.global.f64 	%fd40, [%rd20+512];
	add.f64 	%fd41, %fd39, %fd40;
	ld.global.f64 	%fd42, [%rd20+768];
	add.f64 	%fd43, %fd41, %fd42;
	ld.global.f64 	%fd44, [%rd20+1024];
	add.f64 	%fd45, %fd43, %fd44;
	ld.global.f64 	%fd46, [%rd20+1280];
	add.f64 	%fd47, %fd45, %fd46;
	ld.global.f64 	%fd48, [%rd20+1536];
	add.f64 	%fd49, %fd47, %fd48;
	ld.global.f64 	%fd50, [%rd20+1792];
	add.f64 	%fd51, %fd49, %fd50;
	ld.global.f64 	%fd52, [%rd20+2048];
	add.f64 	%fd53, %fd51, %fd52;
	ld.global.f64 	%fd54, [%rd20+2304];
	add.f64 	%fd55, %fd53, %fd54;
	ld.global.f64 	%fd56, [%rd20+2560];
	add.f64 	%fd57, %fd55, %fd56;
	ld.global.f64 	%fd58, [%rd20+2816];
	add.f64 	%fd59, %fd57, %fd58;
	ld.global.f64 	%fd60, [%rd20+3072];
	add.f64 	%fd61, %fd59, %fd60;
	ld.global.f64 	%fd62, [%rd20+3328];
	add.f64 	%fd63, %fd61, %fd62;
	ld.global.f64 	%fd64, [%rd20+3584];
	add.f64 	%fd65, %fd63, %fd64;
	ld.global.f64 	%fd66, [%rd20+3840];
	add.f64 	%fd69, %fd65, %fd66;
	add.s32 	%r6, %r13, 8;
	add.s64 	%rd20, %rd20, 64;
	setp.lt.u32 	%p2, %r13, 24;
	mov.u32 	%r13, %r6;
	@%p2 bra 	$L__BB7_3;
	setp.ne.s32 	%p3, %r3, 0;
	@%p3 bra 	$L__BB7_6;
	mul.wide.u32 	%rd18, %r12, 8;
	add.s64 	%rd19, %rd4, %rd18;
	ld.global.f64 	%fd67, [%rd19];
	add.f64 	%fd68, %fd69, %fd67;
	st.global.f64 	[%rd19], %fd68;
$L__BB7_6:
	add.s32 	%r12, %r12, 12;
	setp.lt.s32 	%p4, %r12, %r8;
	@%p4 bra 	$L__BB7_2;
$L__BB7_7:
	ret;

}
	// .globl	_Z13gpukernel_8baPdS_iPi
.visible .entry _Z13gpukernel_8baPdS_iPi(
	.param .u64 .ptr .align 1 _Z13gpukernel_8baPdS_iPi_param_0,
	.param .u64 .ptr .align 1 _Z13gpukernel_8baPdS_iPi_param_1,
	.param .u32 _Z13gpukernel_8baPdS_iPi_param_2,
	.param .u64 .ptr .align 1 _Z13gpukernel_8baPdS_iPi_param_3
)
{
	.reg .pred 	%p<5>;
	.reg .b32 	%r<14>;
	.reg .b64 	%rd<19>;
	.reg .b64 	%fd<70>;

	ld.param.u64 	%rd7, [_Z13gpukernel_8baPdS_iPi_param_0];
	ld.param.u64 	%rd8, [_Z13gpukernel_8baPdS_iPi_param_1];
	ld.param.u32 	%r8, [_Z13gpukernel_8baPdS_iPi_param_2];
	ld.param.u64 	%rd9, [_Z13gpukernel_8baPdS_iPi_param_3];
	mov.u32 	%r1, %tid.x;
	shr.u32 	%r12, %r1, 3;
	setp.ge.s32 	%p1, %r12, %r8;
	@%p1 bra 	$L__BB8_7;
	and.b32  	%r3, %r1, 7;
	mul.wide.u32 	%rd10, %r3, 256;
	cvta.to.global.u64 	%rd11, %rd8;
	add.s64 	%rd12, %rd10, %rd11;
	add.s64 	%rd1, %rd12, 128;
	cvta.to.global.u64 	%rd2, %rd9;
	cvta.to.global.u64 	%rd3, %rd7;
$L__BB8_2:
	mul.wide.u32 	%rd13, %r12, 4;
	add.s64 	%rd14, %rd2, %rd13;
	ld.global.u32 	%r10, [%rd14];
	shl.b32 	%r11, %r10, 10;
	mul.wide.u32 	%rd15, %r11, 8;
	add.s64 	%rd18, %rd1, %rd15;
	mov.b32 	%r13, 0;
	mov.f64 	%fd69, 0d0000000000000000;
$L__BB8_3:
	ld.global.f64 	%fd4, [%rd18+-128];
	add.f64 	%fd5, %fd69, %fd4;
	ld.global.f64 	%fd6, [%rd18+-120];
	add.f64 	%fd7, %fd5, %fd6;
	ld.global.f64 	%fd8, [%rd18+-112];
	add.f64 	%fd9, %fd7, %fd8;
	ld.global.f64 	%fd10, [%rd18+-104];
	add.f64 	%fd11, %fd9, %fd10;
	ld.global.f64 	%fd12, [%rd18+-96];
	add.f64 	%fd13, %fd11, %fd12;
	ld.global.f64 	%fd14, [%rd18+-88];
	add.f64 	%fd15, %fd13, %fd14;
	ld.global.f64 	%fd16, [%rd18+-80];
	add.f64 	%fd17, %fd15, %fd16;
	ld.global.f64 	%fd18, [%rd18+-72];
	add.f64 	%fd19, %fd17, %fd18;
	ld.global.f64 	%fd20, [%rd18+-64];
	add.f64 	%fd21, %fd19, %fd20;
	ld.global.f64 	%fd22, [%rd18+-56];
	add.f64 	%fd23, %fd21, %fd22;
	ld.global.f64 	%fd24, [%rd18+-48];
	add.f64 	%fd25, %fd23, %fd24;
	ld.global.f64 	%fd26, [%rd18+-40];
	add.f64 	%fd27, %fd25, %fd26;
	ld.global.f64 	%fd28, [%rd18+-32];
	add.f64 	%fd29, %fd27, %fd28;
	ld.global.f64 	%fd30, [%rd18+-24];
	add.f64 	%fd31, %fd29, %fd30;
	ld.global.f64 	%fd32, [%rd18+-16];
	add.f64 	%fd33, %fd31, %fd32;
	ld.global.f64 	%fd34, [%rd18+-8];
	add.f64 	%fd35, %fd33, %fd34;
	ld.global.f64 	%fd36, [%rd18];
	add.f64 	%fd37, %fd35, %fd36;
	ld.global.f64 	%fd38, [%rd18+8];
	add.f64 	%fd39, %fd37, %fd38;
	ld.global.f64 	%fd40, [%rd18+16];
	add.f64 	%fd41, %fd39, %fd40;
	ld.global.f64 	%fd42, [%rd18+24];
	add.f64 	%fd43, %fd41, %fd42;
	ld.global.f64 	%fd44, [%rd18+32];
	add.f64 	%fd45, %fd43, %fd44;
	ld.global.f64 	%fd46, [%rd18+40];
	add.f64 	%fd47, %fd45, %fd46;
	ld.global.f64 	%fd48, [%rd18+48];
	add.f64 	%fd49, %fd47, %fd48;
	ld.global.f64 	%fd50, [%rd18+56];
	add.f64 	%fd51, %fd49, %fd50;
	ld.global.f64 	%fd52, [%rd18+64];
	add.f64 	%fd53, %fd51, %fd52;
	ld.global.f64 	%fd54, [%rd18+72];
	add.f64 	%fd55, %fd53, %fd54;
	ld.global.f64 	%fd56, [%rd18+80];
	add.f64 	%fd57, %fd55, %fd56;
	ld.global.f64 	%fd58, [%rd18+88];
	add.f64 	%fd59, %fd57, %fd58;
	ld.global.f64 	%fd60, [%rd18+96];
	add.f64 	%fd61, %fd59, %fd60;
	ld.global.f64 	%fd62, [%rd18+104];
	add.f64 	%fd63, %fd61, %fd62;
	ld.global.f64 	%fd64, [%rd18+112];
	add.f64 	%fd65, %fd63, %fd64;
	ld.global.f64 	%fd66, [%rd18+120];
	add.f64 	%fd69, %fd65, %fd66;
	add.s32 	%r6, %r13, 8;
	add.s64 	%rd18, %rd18, 2048;
	setp.lt.u32 	%p2, %r13, 24;
	mov.u32 	%r13, %r6;
	@%p2 bra 	$L__BB8_3;
	setp.ne.s32 	%p3, %r3, 0;
	@%p3 bra 	$L__BB8_6;
	mul.wide.u32 	%rd16, %r12, 8;
	add.s64 	%rd17, %rd3, %rd16;
	ld.global.f64 	%fd67, [%rd17];
	add.f64 	%fd68, %fd69, %fd67;
	st.global.f64 	[%rd17], %fd68;
$L__BB8_6:
	add.s32 	%r12, %r12, 12;
	setp.lt.s32 	%p4, %r12, %r8;
	@%p4 bra 	$L__BB8_2;
$L__BB8_7:
	ret;

}
	// .globl	_Z13gpukernel_8bbPdS_iPi
.visible .entry _Z13gpukernel_8bbPdS_iPi(
	.param .u64 .ptr .align 1 _Z13gpukernel_8bbPdS_iPi_param_0,
	.param .u64 .ptr .align 1 _Z13gpukernel_8bbPdS_iPi_param_1,
	.param .u32 _Z13gpukernel_8bbPdS_iPi_param_2,
	.param .u64 .ptr .align 1 _Z13gpukernel_8bbPdS_iPi_param_3
)
{
	.reg .pred 	%p<5>;
	.reg .b32 	%r<14>;
	.reg .b64 	%rd<19>;
	.reg .b64 	%fd<38>;

	ld.param.u64 	%rd7, [_Z13gpukernel_8bbPdS_iPi_param_0];
	ld.param.u64 	%rd8, [_Z13gpukernel_8bbPdS_iPi_param_1];
	ld.param.u32 	%r8, [_Z13gpukernel_8bbPdS_iPi_param_2];
	ld.param.u64 	%rd9, [_Z13gpukernel_8bbPdS_iPi_param_3];
	mov.u32 	%r1, %tid.x;
	shr.u32 	%r12, %r1, 3;
	setp.ge.s32 	%p1, %r12, %r8;
	@%p1 bra 	$L__BB9_7;
	and.b32  	%r3, %r1, 7;
	mul.wide.u32 	%rd10, %r3, 256;
	cvta.to.global.u64 	%rd11, %rd8;
	add.s64 	%rd12, %rd10, %rd11;
	add.s64 	%rd1, %rd12, 4096;
	cvta.to.global.u64 	%rd2, %rd9;
	cvta.to.global.u64 	%rd3, %rd7;
$L__BB9_2:
	mul.wide.u32 	%rd13, %r12, 4;
	add.s64 	%rd14, %rd2, %rd13;
	ld.global.u32 	%r10, [%rd14];
	shl.b32 	%r11, %r10, 10;
	mul.wide.u32 	%rd15, %r11, 8;
	add.s64 	%rd18, %rd1, %rd15;
	mov.b32 	%r13, 0;
	mov.f64 	%fd37, 0d0000000000000000;
$L__BB9_3:
	ld.global.f64 	%fd4, [%rd18+-4096];
	add.f64 	%fd5, %fd37, %fd4;
	ld.global.f64 	%fd6, [%rd18+-2048];
	add.f64 	%fd7, %fd5, %fd6;
	ld.global.f64 	%fd8, [%rd18];
	add.f64 	%fd9, %fd7, %fd8;
	ld.global.f64 	%fd10, [%rd18+2048];
	add.f64 	%fd11, %fd9, %fd10;
	ld.global.f64 	%fd12, [%rd18+-4088];
	add.f64 	%fd13, %fd11, %fd12;
	ld.global.f64 	%fd14, [%rd18+-2040];
	add.f64 	%fd15, %fd13, %fd14;
	ld.global.f64 	%fd16, [%rd18+8];
	add.f64 	%fd17, %fd15, %fd16;
	ld.global.f64 	%fd18, [%rd18+2056];
	add.f64 	%fd19, %fd17, %fd18;
	ld.global.f64 	%fd20, [%rd18+-4080];
	add.f64 	%fd21, %fd19, %fd20;
	ld.global.f64 	%fd22, [%rd18+-2032];
	add.f64 	%fd23, %fd21, %fd22;
	ld.global.f64 	%fd24, [%rd18+16];
	add.f64 	%fd25, %fd23, %fd24;
	ld.global.f64 	%fd26, [%rd18+2064];
	add.f64 	%fd27, %fd25, %fd26;
	ld.global.f64 	%fd28, [%rd18+-4072];
	add.f64 	%fd29, %fd27, %fd28;
	ld.global.f64 	%fd30, [%rd18+-2024];
	add.f64 	%fd31, %fd29, %fd30;
	ld.global.f64 	%fd32, [%rd18+24];
	add.f64 	%fd33, %fd31, %fd32;
	ld.global.f64 	%fd34, [%rd18+2072];
	add.f64 	%fd37, %fd33, %fd34;
	add.s32 	%r13, %r13, 4;
	add.s64 	%rd18, %rd18, 32;
	setp.ne.s32 	%p2, %r13, 32;
	@%p2 bra 	$L__BB9_3;
	setp.ne.s32 	%p3, %r3, 0;
	@%p3 bra 	$L__BB9_6;
	mul.wide.u32 	%rd16, %r12, 8;
	add.s64 	%rd17, %rd3, %rd16;
	ld.global.f64 	%fd35, [%rd17];
	add.f64 	%fd36, %fd37, %fd35;
	st.global.f64 	[%rd17], %fd36;
$L__BB9_6:
	add.s32 	%r12, %r12, 12;
	setp.lt.s32 	%p4, %r12, %r8;
	@%p4 bra 	$L__BB9_2;
$L__BB9_7:
	ret;

}
	// .globl	_Z13gpukernel_4aaPdS_iPi
.visible .entry _Z13gpukernel_4aaPdS_iPi(
	.param .u64 .ptr .align 1 _Z13gpukernel_4aaPdS_iPi_param_0,
	.param .u64 .ptr .align 1 _Z13gpukernel_4aaPdS_iPi_param_1,
	.param .u32 _Z13gpukernel_4aaPdS_iPi_param_2,
	.param .u64 .ptr .align 1 _Z13gpukernel_4aaPdS_iPi_param_3
)
{
	.reg .pred 	%p<5>;
	.reg .b32 	%r<14>;
	.reg .b64 	%rd<21>;
	.reg .b64 	%fd<70>;

	ld.param.u64 	%rd8, [_Z13gpukernel_4aaPdS_iPi_param_0];
	ld.param.u64 	%rd9, [_Z13gpukernel_4aaPdS_iPi_param_1];
	ld.param.u32 	%r8, [_Z13gpukernel_4aaPdS_iPi_param_2];
	ld.param.u64 	%rd10, [_Z13gpukernel_4aaPdS_iPi_param_3];
	mov.u32 	%r1, %tid.x;
	shr.u32 	%r12, %r1, 2;
	setp.ge.s32 	%p1, %r12, %r8;
	@%p1 bra 	$L__BB10_7;
	and.b32  	%r3, %r1, 3;
	cvta.to.global.u64 	%rd11, %rd9;
	add.s64 	%rd1, %rd11, 512;
	cvt.u64.u32 	%rd12, %r1;
	and.b64  	%rd2, %rd12, 3;
	cvta.to.global.u64 	%rd3, %rd10;
	cvta.to.global.u64 	%rd4, %rd8;
$L__BB10_2:
	mul.wide.u32 	%rd13, %r12, 4;
	add.s64 	%rd14, %rd3, %rd13;
	ld.global.u32 	%r10, [%rd14];
	shl.b32 	%r11, %r10, 10;
	cvt.u64.u32 	%rd15, %r11;
	or.b64  	%rd16, %rd2, %rd15;
	shl.b64 	%rd17, %rd16, 3;
	add.s64 	%rd20, %rd1, %rd17;
	mov.b32 	%r13, 0;
	mov.f64 	%fd69, 0d0000000000000000;
$L__BB10_3:
	ld.global.f64 	%fd4, [%rd20+-512];
	add.f64 	%fd5, %fd69, %fd4;
	ld.global.f64 	%fd6, [%rd20+-480];
	add.f64 	%fd7, %fd5, %fd6;
	ld.global.f64 	%fd8, [%rd20+-448];
	add.f64 	%fd9, %fd7, %fd8;
	ld.global.f64 	%fd10, [%rd20+-416];
	add.f64 	%fd11, %fd9, %fd10;
	ld.global.f64 	%fd12, [%rd20+-384];
	add.f64 	%fd13, %fd11, %fd12;
	ld.global.f64 	%fd14, [%rd20+-352];
	add.f64 	%fd15, %fd13, %fd14;
	ld.global.f64 	%fd16, [%rd20+-320];
	add.f64 	%fd17, %fd15, %fd16;
	ld.global.f64 	%fd18, [%rd20+-288];
	add.f64 	%fd19, %fd17, %fd18;
	ld.global.f64 	%fd20, [%rd20+-256];
	add.f64 	%fd21, %fd19, %fd20;
	ld.global.f64 	%fd22, [%rd20+-224];
	add.f64 	%fd23, %fd21, %fd22;
	ld.global.f64 	%fd24, [%rd20+-192];
	add.f64 	%fd25, %fd23, %fd24;
	ld.global.f64 	%fd26, [%rd20+-160];
	add.f64 	%fd27, %fd25, %fd26;
	ld.global.f64 	%fd28, [%rd20+-128];
	add.f64 	%fd29, %fd27, %fd28;
	ld.global.f64 	%fd30, [%rd20+-96];
	add.f64 	%fd31, %fd29, %fd30;
	ld.global.f64 	%fd32, [%rd20+-64];
	add.f64 	%fd33, %fd31, %fd32;
	ld.global.f64 	%fd34, [%rd20+-32];
	add.f64 	%fd35, %fd33, %fd34;
	ld.global.f64 	%fd36, [%rd20];
	add.f64 	%fd37, %fd35, %fd36;
	ld.global.f64 	%fd38, [%rd20+32];
	add.f64 	%fd39, %fd37, %fd38;
	ld.global.f64 	%fd40, [%rd20+64];
	add.f64 	%fd41, %fd39, %fd40;
	ld.global.f64 	%fd42, [%rd20+96];
	add.f64 	%fd43, %fd41, %fd42;
	ld.global.f64 	%fd44, [%rd20+128];
	add.f64 	%fd45, %fd43, %fd44;
	ld.global.f64 	%fd46, [%rd20+160];
	add.f64 	%fd47, %fd45, %fd46;
	ld.global.f64 	%fd48, [%rd20+192];
	add.f64 	%fd49, %fd47, %fd48;
	ld.global.f64 	%fd50, [%rd20+224];
	add.f64 	%fd51, %fd49, %fd50;
	ld.global.f64 	%fd52, [%rd20+256];
	add.f64 	%fd53, %fd51, %fd52;
	ld.global.f64 	%fd54, [%rd20+288];
	add.f64 	%fd55, %fd53, %fd54;
	ld.global.f64 	%fd56, [%rd20+320];
	add.f64 	%fd57, %fd55, %fd56;
	ld.global.f64 	%fd58, [%rd20+352];
	add.f64 	%fd59, %fd57, %fd58;
	ld.global.f64 	%fd60, [%rd20+384];
	add.f64 	%fd61, %fd59, %fd60;
	ld.global.f64 	%fd62, [%rd20+416];
	add.f64 	%fd63, %fd61, %fd62;
	ld.global.f64 	%fd64, [%rd20+448];
	add.f64 	%fd65, %fd63, %fd64;
	ld.global.f64 	%fd66, [%rd20+480];
	add.f64 	%fd69, %fd65, %fd66;
	add.s32 	%r13, %r13, 4;
	add.s64 	%rd20, %rd20, 1024;
	setp.ne.s32 	%p2, %r13, 32;
	@%p2 bra 	$L__BB10_3;
	setp.ne.s32 	%p3, %r3, 0;
	@%p3 bra 	$L__BB10_6;
	mul.wide.u32 	%rd18, %r12, 8;
	add.s64 	%rd19, %rd4, %rd18;
	ld.global.f64 	%fd67, [%rd19];
	add.f64 	%fd68, %fd69, %fd67;
	st.global.f64 	[%rd19], %fd68;
$L__BB10_6:
	add.s32 	%r12, %r12, 24;
	setp.lt.s32 	%p4, %r12, %r8;
	@%p4 bra 	$L__BB10_2;
$L__BB10_7:
	ret;

}
	// .globl	_Z13gpukernel_4abPdS_iPi
.visible .entry _Z13gpukernel_4abPdS_iPi(
	.param .u64 .ptr .align 1 _Z13gpukernel_4abPdS_iPi_param_0,
	.param .u64 .ptr .align 1 _Z13gpukernel_4abPdS_iPi_param_1,
	.param .u32 _Z13gpukernel_4abPdS_iPi_param_2,
	.param .u64 .ptr .align 1 _Z13gpukernel_4abPdS_iPi_param_3
)
{
	.reg .pred 	%p<5>;
	.reg .b32 	%r<14>;
	.reg .b64 	%rd<21>;
	.reg .b64 	%fd<70>;

	ld.param.u64 	%rd8, [_Z13gpukernel_4abPdS_iPi_param_0];
	ld.param.u64 	%rd9, [_Z13gpukernel_4abPdS_iPi_param_1];
	ld.param.u32 	%r8, [_Z13gpukernel_4abPdS_iPi_param_2];
	ld.param.u64 	%rd10, [_Z13gpukernel_4abPdS_iPi_param_3];
	mov.u32 	%r1, %tid.x;
	shr.u32 	%r12, %r1, 2;
	setp.ge.s32 	%p1, %r12, %r8;
	@%p1 bra 	$L__BB11_7;
	and.b32  	%r3, %r1, 3;
	cvta.to.global.u64 	%rd11, %rd9;
	add.s64 	%rd1, %rd11, 4096;
	cvt.u64.u32 	%rd12, %r1;
	and.b64  	%rd2, %rd12, 3;
	cvta.to.global.u64 	%rd3, %rd10;
	cvta.to.global.u64 	%rd4, %rd8;
$L__BB11_2:
	mul.wide.u32 	%rd13, %r12, 4;
	add.s64 	%rd14, %rd3, %rd13;
	ld.global.u32 	%r10, [%rd14];
	shl.b32 	%r11, %r10, 10;
	cvt.u64.u32 	%rd15, %r11;
	or.b64  	%rd16, %rd2, %rd15;
	shl.b64 	%rd17, %rd16, 3;
	add.s64 	%rd20, %rd1, %rd17;
	mov.b32 	%r13, 0;
	mov.f64 	%fd69, 0d0000000000000000;
$L__BB11_3:
	ld.global.f64 	%fd4, [%rd20+-4096];
	add.f64 	%fd5, %fd69, %fd4;
	ld.global.f64 	%fd6, [%rd20+-3840];
	add.f64 	%fd7, %fd5, %fd6;
	ld.global.f64 	%fd8, [%rd20+-3584];
	add.f64 	%fd9, %fd7, %fd8;
	ld.global.f64 	%fd10, [%rd20+-3328];
	add.f64 	%fd11, %fd9, %fd10;
	ld.global.f64 	%fd12, [%rd20+-3072];
	add.f64 	%fd13, %fd11, %fd12;
	ld.global.f64 	%fd14, [%rd20+-2816];
	add.f64 	%fd15, %fd13, %fd14;
	ld.global.f64 	%fd16, [%rd20+-2560];
	add.f64 	%fd17, %fd15, %fd16;
	ld.global.f64 	%fd18, [%rd20+-2304];
	add.f64 	%fd19, %fd17, %fd18;
	ld.global.f64 	%fd20, [%rd20+-2048];
	add.f64 	%fd21, %fd19, %fd20;
	ld.global.f64 	%fd22, [%rd20+-1792];
	add.f64 	%fd23, %fd21, %fd22;
	ld.global.f64 	%fd24, [%rd20+-1536];
	add.f64 	%fd25, %fd23, %fd24;
	ld.global.f64 	%fd26, [%rd20+-1280];
	add.f64 	%fd27, %fd25, %fd26;
	ld.global.f64 	%fd28, [%rd20+-1024];
	add.f64 	%fd29, %fd27, %fd28;
	ld.global.f64 	%fd30, [%rd20+-768];
	add.f64 	%fd31, %fd29, %fd30;
	ld.global.f64 	%fd32, [%rd20+-512];
	add.f64 	%fd33, %fd31, %fd32;
	ld.global.f64 	%fd34, [%rd20+-256];
	add.f64 	%fd35, %fd33, %fd34;
	ld.global.f64 	%fd36, [%rd20];
	add.f64 	%fd37, %fd35, %fd36;
	ld.global.f64 	%fd38, [%rd20+256];
	add.f64 	%fd39, %fd37, %fd38;
	ld.global.f64 	%fd40, [%rd20+512];
	add.f64 	%fd41, %fd39, %fd40;
	ld.global.f64 	%fd42, [%rd20+768];
	add.f64 	%fd43, %fd41, %fd42;
	ld.global.f64 	%fd44, [%rd20+1024];
	add.f64 	%fd45, %fd43, %fd44;
	ld.global.f64 	%fd46, [%rd20+1280];
	add.f64 	%fd47, %fd45, %fd46;
	ld.global.f64 	%fd48, [%rd20+1536];
	add.f64 	%fd49, %fd47, %fd48;
	ld.global.f64 	%fd50, [%rd20+1792];
	add.f64 	%fd51, %fd49, %fd50;
	ld.global.f64 	%fd52, [%rd20+2048];
	add.f64 	%fd53, %fd51, %fd52;
	ld.global.f64 	%fd54, [%rd20+2304];
	add.f64 	%fd55, %fd53, %fd54;
	ld.global.f64 	%fd56, [%rd20+2560];
	add.f64 	%fd57, %fd55, %fd56;
	ld.global.f64 	%fd58, [%rd20+2816];
	add.f64 	%fd59, %fd57, %fd58;
	ld.global.f64 	%fd60, [%rd20+3072];
	add.f64 	%fd61, %fd59, %fd60;
	ld.global.f64 	%fd62, [%rd20+3328];
	add.f64 	%fd63, %fd61, %fd62;
	ld.global.f64 	%fd64, [%rd20+3584];
	add.f64 	%fd65, %fd63, %fd64;
	ld.global.f64 	%fd66, [%rd20+3840];
	add.f64 	%fd69, %fd65, %fd66;
	add.s32 	%r6, %r13, 4;
	add.s64 	%rd20, %rd20, 32;
	setp.lt.u32 	%p2, %r13, 28;
	mov.u32 	%r13, %r6;
	@%p2 bra 	$L__BB11_3;
	setp.ne.s32 	%p3, %r3, 0;
	@%p3 bra 	$L__BB11_6;
	mul.wide.u32 	%rd18, %r12, 8;
	add.s64 	%rd19, %rd4, %rd18;
	ld.global.f64 	%fd67, [%rd19];
	add.f64 	%fd68, %fd69, %fd67;
	st.global.f64 	[%rd19], %fd68;
$L__BB11_6:
	add.s32 	%r12, %r12, 24;
	setp.lt.s32 	%p4, %r12, %r8;
	@%p4 bra 	$L__BB11_2;
$L__BB11_7:
	ret;

}
	// .globl	_Z13gpukernel_4baPdS_iPi
.visible .entry _Z13gpukernel_4baPdS_iPi(
	.param .u64 .ptr .align 1 _Z13gpukernel_4baPdS_iPi_param_0,
	.param .u64 .ptr .align 1 _Z13gpukernel_4baPdS_iPi_param_1,
	.param .u32 _Z13gpukernel_4baPdS_iPi_param_2,
	.param .u64 .ptr .align 1 _Z13gpukernel_4baPdS_iPi_param_3
)
{
	.reg .pred 	%p<5>;
	.reg .b32 	%r<14>;
	.reg .b64 	%rd<19>;
	.reg .b64 	%fd<70>;

	ld.param.u64 	%rd7, [_Z13gpukernel_4baPdS_iPi_param_0];
	ld.param.u64 	%rd8, [_Z13gpukernel_4baPdS_iPi_param_1];
	ld.param.u32 	%r8, [_Z13gpukernel_4baPdS_iPi_param_2];
	ld.param.u64 	%rd9, [_Z13gpukernel_4baPdS_iPi_param_3];
	mov.u32 	%r1, %tid.x;
	shr.u32 	%r12, %r1, 2;
	setp.ge.s32 	%p1, %r12, %r8;
	@%p1 bra 	$L__BB12_7;
	and.b32  	%r3, %r1, 3;
	mul.wide.u32 	%rd10, %r3, 256;
	cvta.to.global.u64 	%rd11, %rd8;
	add.s64 	%rd12, %rd10, %rd11;
	add.s64 	%rd1, %rd12, 128;
	cvta.to.global.u64 	%rd2, %rd9;
	cvta.to.global.u64 	%rd3, %rd7;
$L__BB12_2:
	mul.wide.u32 	%rd13, %r12, 4;
	add.s64 	%rd14, %rd2, %rd13;
	ld.global.u32 	%r10, [%rd14];
	shl.b32 	%r11, %r10, 10;
	mul.wide.u32 	%rd15, %r11, 8;
	add.s64 	%rd18, %rd1, %rd15;
	mov.b32 	%r13, 0;
	mov.f64 	%fd69, 0d0000000000000000;
$L__BB12_3:
	ld.global.f64 	%fd4, [%rd18+-128];
	add.f64 	%fd5, %fd69, %fd4;
	ld.global.f64 	%fd6, [%rd18+-120];
	add.f64 	%fd7, %fd5, %fd6;
	ld.global.f64 	%fd8, [%rd18+-112];
	add.f64 	%fd9, %fd7, %fd8;
	ld.global.f64 	%fd10, [%rd18+-104];
	add.f64 	%fd11, %fd9, %fd10;
	ld.global.f64 	%fd12, [%rd18+-96];
	add.f64 	%fd13, %fd11, %fd12;
	ld.global.f64 	%fd14, [%rd18+-88];
	add.f64 	%fd15, %fd13, %fd14;
	ld.global.f64 	%fd16, [%rd18+-80];
	add.f64 	%fd17, %fd15, %fd16;
	ld.global.f64 	%fd18, [%rd18+-72];
	add.f64 	%fd19, %fd17, %fd18;
	ld.global.f64 	%fd20, [%rd18+-64];
	add.f64 	%fd21, %fd19, %fd20;
	ld.global.f64 	%fd22, [%rd18+-56];
	add.f64 	%fd23, %fd21, %fd22;
	ld.global.f64 	%fd24, [%rd18+-48];
	add.f64 	%fd25, %fd23, %fd24;
	ld.global.f64 	%fd26, [%rd18+-40];
	add.f64 	%fd27, %fd25, %fd26;
	ld.global.f64 	%fd28, [%rd18+-32];
	add.f64 	%fd29, %fd27, %fd28;
	ld.global.f64 	%fd30, [%rd18+-24];
	add.f64 	%fd31, %fd29, %fd30;
	ld.global.f64 	%fd32, [%rd18+-16];
	add.f64 	%fd33, %fd31, %fd32;
	ld.global.f64 	%fd34, [%rd18+-8];
	add.f64 	%fd35, %fd33, %fd34;
	ld.global.f64 	%fd36, [%rd18];
	add.f64 	%fd37, %fd35, %fd36;
	ld.global.f64 	%fd38, [%rd18+8];
	add.f64 	%fd39, %fd37, %fd38;
	ld.global.f64 	%fd40, [%rd18+16];
	add.f64 	%fd41, %fd39, %fd40;
	ld.global.f64 	%fd42, [%rd18+24];
	add.f64 	%fd43, %fd41, %fd42;
	ld.global.f64 	%fd44, [%rd18+32];
	add.f64 	%fd45, %fd43, %fd44;
	ld.global.f64 	%fd46, [%rd18+40];
	add.f64 	%fd47, %fd45, %fd46;
	ld.global.f64 	%fd48, [%rd18+48];
	add.f64 	%fd49, %fd47, %fd48;
	ld.global.f64 	%fd50, [%rd18+56];
	add.f64 	%fd51, %fd49, %fd50;
	ld.global.f64 	%fd52, [%rd18+64];
	add.f64 	%fd53, %fd51, %fd52;
	ld.global.f64 	%fd54, [%rd18+72];
	add.f64 	%fd55, %fd53, %fd54;
	ld.global.f64 	%fd56, [%rd18+80];
	add.f64 	%fd57, %fd55, %fd56;
	ld.global.f64 	%fd58, [%rd18+88];
	add.f64 	%fd59, %fd57, %fd58;
	ld.global.f64 	%fd60, [%rd18+96];
	add.f64 	%fd61, %fd59, %fd60;
	ld.global.f64 	%fd62, [%rd18+104];
	add.f64 	%fd63, %fd61, %fd62;
	ld.global.f64 	%fd64, [%rd18+112];
	add.f64 	%fd65, %fd63, %fd64;
	ld.global.f64 	%fd66, [%rd18+120];
	add.f64 	%fd69, %fd65, %fd66;
	add.s32 	%r6, %r13, 4;
	add.s64 	%rd18, %rd18, 1024;
	setp.lt.u32 	%p2, %r13, 28;
	mov.u32 	%r13, %r6;
	@%p2 bra 	$L__BB12_3;
	setp.ne.s32 	%p3, %r3, 0;
	@%p3 bra 	$L__BB12_6;
	mul.wide.u32 	%rd16, %r12, 8;
	add.s64 	%rd17, %rd3, %rd16;
	ld.global.f64 	%fd67, [%rd17];
	add.f64 	%fd68, %fd69, %fd67;
	st.global.f64 	[%rd17], %fd68;
$L__BB12_6:
	add.s32 	%r12, %r12, 24;
	setp.lt.s32 	%p4, %r12, %r8;
	@%p4 bra 	$L__BB12_2;
$L__BB12_7:
	ret;

}
	// .globl	_Z13gpukernel_4bbPdS_iPi
.visible .entry _Z13gpukernel_4bbPdS_iPi(
	.param .u64 .ptr .align 1 _Z13gpukernel_4bbPdS_iPi_param_0,
	.param .u64 .ptr .align 1 _Z13gpukernel_4bbPdS_iPi_param_1,
	.param .u32 _Z13gpukernel_4bbPdS_iPi_param_2,
	.param .u64 .ptr .align 1 _Z13gpukernel_4bbPdS_iPi_param_3
)
{
	.reg .pred 	%p<5>;
	.reg .b32 	%r<14>;
	.reg .b64 	%rd<19>;
	.reg .b64 	%fd<38>;

	ld.param.u64 	%rd7, [_Z13gpukernel_4bbPdS_iPi_param_0];
	ld.param.u64 	%rd8, [_Z13gpukernel_4bbPdS_iPi_param_1];
	ld.param.u32 	%r8, [_Z13gpukernel_4bbPdS_iPi_param_2];
	ld.param.u64 	%rd9, [_Z13gpukernel_4bbPdS_iPi_param_3];
	mov.u32 	%r1, %tid.x;
	shr.u32 	%r12, %r1, 2;
	setp.ge.s32 	%p1, %r12, %r8;
	@%p1 bra 	$L__BB13_7;
	and.b32  	%r3, %r1, 3;
	mul.wide.u32 	%rd10, %r3, 256;
	cvta.to.global.u64 	%rd11, %rd8;
	add.s64 	%rd12, %rd10, %rd11;
	add.s64 	%rd1, %rd12, 4096;
	cvta.to.global.u64 	%rd2, %rd9;
	cvta.to.global.u64 	%rd3, %rd7;
$L__BB13_2:
	mul.wide.u32 	%rd13, %r12, 4;
	add.s64 	%rd14, %rd2, %rd13;
	ld.global.u32 	%r10, [%rd14];
	shl.b32 	%r11, %r10, 10;
	mul.wide.u32 	%rd15, %r11, 8;
	add.s64 	%rd18, %rd1, %rd15;
	mov.b32 	%r13, 0;
	mov.f64 	%fd37, 0d0000000000000000;
$L__BB13_3:
	ld.global.f64 	%fd4, [%rd18+-4096];
	add.f64 	%fd5, %fd37, %fd4;
	ld.global.f64 	%fd6, [%rd18+-3072];
	add.f64 	%fd7, %fd5, %fd6;
	ld.global.f64 	%fd8, [%rd18+-2048];
	add.f64 	%fd9, %fd7, %fd8;
	ld.global.f64 	%fd10, [%rd18+-1024];
	add.f64 	%fd11, %fd9, %fd10;
	ld.global.f64 	%fd12, [%rd18];
	add.f64 	%fd13, %fd11, %fd12;
	ld.global.f64 	%fd14, [%rd18+1024];
	add.f64 	%fd15, %fd13, %fd14;
	ld.global.f64 	%fd16, [%rd18+2048];
	add.f64 	%fd17, %fd15, %fd16;
	ld.global.f64 	%fd18, [%rd18+3072];
	add.f64 	%fd19, %fd17, %fd18;
	ld.global.f64 	%fd20, [%rd18+-4088];
	add.f64 	%fd21, %fd19, %fd20;
	ld.global.f64 	%fd22, [%rd18+-3064];
	add.f64 	%fd23, %fd21, %fd22;
	ld.global.f64 	%fd24, [%rd18+-2040];
	add.f64 	%fd25, %fd23, %fd24;
	ld.global.f64 	%fd26, [%rd18+-1016];
	add.f64 	%fd27, %fd25, %fd26;
	ld.global.f64 	%fd28, [%rd18+8];
	add.f64 	%fd29, %fd27, %fd28;
	ld.global.f64 	%fd30, [%rd18+1032];
	add.f64 	%fd31, %fd29, %fd30;
	ld.global.f64 	%fd32, [%rd18+2056];
	add.f64 	%fd33, %fd31, %fd32;
	ld.global.f64 	%fd34, [%rd18+3080];
	add.f64 	%fd37, %fd33, %fd34;
	add.s32 	%r13, %r13, 2;
	add.s64 	%rd18, %rd18, 16;
	setp.ne.s32 	%p2, %r13, 32;
	@%p2 bra 	$L__BB13_3;
	setp.ne.s32 	%p3, %r3, 0;
	@%p3 bra 	$L__BB13_6;
	mul.wide.u32 	%rd16, %r12, 8;
	add.s64 	%rd17, %rd3, %rd16;
	ld.global.f64 	%fd35, [%rd17];
	add.f64 	%fd36, %fd37, %fd35;
	st.global.f64 	[%rd17], %fd36;
$L__BB13_6:
	add.s32 	%r12, %r12, 24;
	setp.lt.s32 	%p4, %r12, %r8;
	@%p4 bra 	$L__BB13_2;
$L__BB13_7:
	ret;

}
	// .globl	_Z13gpukernel_2aaPdS_iPi
.visible .entry _Z13gpukernel_2aaPdS_iPi(
	.param .u64 .ptr .align 1 _Z13gpukernel_2aaPdS_iPi_param_0,
	.param .u64 .ptr .align 1 _Z13gpukernel_2aaPdS_iPi_param_1,
	.param .u32 _Z13gpukernel_2aaPdS_iPi_param_2,
	.param .u64 .ptr .align 1 _Z13gpukernel_2aaPdS_iPi_param_3
)
{
	.reg .pred 	%p<5>;
	.reg .b32 	%r<14>;
	.reg .b64 	%rd<21>;
	.reg .b64 	%fd<70>;

	ld.param.u64 	%rd8, [_Z13gpukernel_2aaPdS_iPi_param_0];
	ld.param.u64 	%rd9, [_Z13gpukernel_2aaPdS_iPi_param_1];
	ld.param.u32 	%r8, [_Z13gpukernel_2aaPdS_iPi_param_2];
	ld.param.u64 	%rd10, [_Z13gpukernel_2aaPdS_iPi_param_3];
	mov.u32 	%r1, %tid.x;
	shr.u32 	%r12, %r1, 1;
	setp.ge.s32 	%p1, %r12, %r8;
	@%p1 bra 	$L__BB14_7;
	and.b32  	%r3, %r1, 1;
	cvta.to.global.u64 	%rd11, %rd9;
	add.s64 	%rd1, %rd11, 256;
	cvt.u64.u32 	%rd12, %r1;
	and.b64  	%rd2, %rd12, 1;
	cvta.to.global.u64 	%rd3, %rd10;
	cvta.to.global.u64 	%rd4, %rd8;
$L__BB14_2:
	mul.wide.u32 	%rd13, %r12, 4;
	add.s64 	%rd14, %rd3, %rd13;
	ld.global.u32 	%r10, [%rd14];
	shl.b32 	%r11, %r10, 10;
	cvt.u64.u32 	%rd15, %r11;
	or.b64  	%rd16, %rd2, %rd15;
	shl.b64 	%rd17, %rd16, 3;
	add.s64 	%rd20, %rd1, %rd17;
	mov.b32 	%r13, 0;
	mov.f64 	%fd69, 0d0000000000000000;
$L__BB14_3:
	ld.global.f64 	%fd4, [%rd20+-256];
	add.f64 	%fd5, %fd69, %fd4;
	ld.global.f64 	%fd6, [%rd20+-240];
	add.f64 	%fd7, %fd5, %fd6;
	ld.global.f64 	%fd8, [%rd20+-224];
	add.f64 	%fd9, %fd7, %fd8;
	ld.global.f64 	%fd10, [%rd20+-208];
	add.f64 	%fd11, %fd9, %fd10;
	ld.global.f64 	%fd12, [%rd20+-192];
	add.f64 	%fd13, %fd11, %fd12;
	ld.global.f64 	%fd14, [%rd20+-176];
	add.f64 	%fd15, %fd13, %fd14;
	ld.global.f64 	%fd16, [%rd20+-160];
	add.f64 	%fd17, %fd15, %fd16;
	ld.global.f64 	%fd18, [%rd20+-144];
	add.f64 	%fd19, %fd17, %fd18;
	ld.global.f64 	%fd20, [%rd20+-128];
	add.f64 	%fd21, %fd19, %fd20;
	ld.global.f64 	%fd22, [%rd20+-112];
	add.f64 	%fd23, %fd21, %fd22;
	ld.global.f64 	%fd24, [%rd20+-96];
	add.f64 	%fd25, %fd23, %fd24;
	ld.global.f64 	%fd26, [%rd20+-80];
	add.f64 	%fd27, %fd25, %fd26;
	ld.global.f64 	%fd28, [%rd20+-64];
	add.f64 	%fd29, %fd27, %fd28;
	ld.global.f64 	%fd30, [%rd20+-48];
	add.f64 	%fd31, %fd29, %fd30;
	ld.global.f64 	%fd32, [%rd20+-32];
	add.f64 	%fd33, %fd31, %fd32;
	ld.global.f64 	%fd34, [%rd20+-16];
	add.f64 	%fd35, %fd33, %fd34;
	ld.global.f64 	%fd36, [%rd20];
	add.f64 	%fd37, %fd35, %fd36;
	ld.global.f64 	%fd38, [%rd20+16];
	add.f64 	%fd39, %fd37, %fd38;
	ld.global.f64 	%fd40, [%rd20+32];
	add.f64 	%fd41, %fd39, %fd40;
	ld.global.f64 	%fd42, [%rd20+48];
	add.f64 	%fd43, %fd41, %fd42;
	ld.global.f64 	%fd44, [%rd20+64];
	add.f64 	%fd45, %fd43, %fd44;
	ld.global.f64 	%fd46, [%rd20+80];
	add.f64 	%fd47, %fd45, %fd46;
	ld.global.f64 	%fd48, [%rd20+96];
	add.f64 	%fd49, %fd47, %fd48;
	ld.global.f64 	%fd50, [%rd20+112];
	add.f64 	%fd51, %fd49, %fd50;
	ld.global.f64 	%fd52, [%rd20+128];
	add.f64 	%fd53, %fd51, %fd52;
	ld.global.f64 	%fd54, [%rd20+144];
	add.f64 	%fd55, %fd53, %fd54;
	ld.global.f64 	%fd56, [%rd20+160];
	add.f64 	%fd57, %fd55, %fd56;
	ld.global.f64 	%fd58, [%rd20+176];
	add.f64 	%fd59, %fd57, %fd58;
	ld.global.f64 	%fd60, [%rd20+192];
	add.f64 	%fd61, %fd59, %fd60;
	ld.global.f64 	%fd62, [%rd20+208];
	add.f64 	%fd63, %fd61, %fd62;
	ld.global.f64 	%fd64, [%rd20+224];
	add.f64 	%fd65, %fd63, %fd64;
	ld.global.f64 	%fd66, [%rd20+240];
	add.f64 	%fd69, %fd65, %fd66;
	add.s32 	%r13, %r13, 2;
	add.s64 	%rd20, %rd20, 512;
	setp.ne.s32 	%p2, %r13, 32;
	@%p2 bra 	$L__BB14_3;
	setp.ne.s32 	%p3, %r3, 0;
	@%p3 bra 	$L__BB14_6;
	mul.wide.u32 	%rd18, %r12, 8;
	add.s64 	%rd19, %rd4, %rd18;
	ld.global.f64 	%fd67, [%rd19];
	add.f64 	%fd68, %fd69, %fd67;
	st.global.f64 	[%rd19], %fd68;
$L__BB14_6:
	add.s32 	%r12, %r12, 48;
	setp.lt.s32 	%p4, %r12, %r8;
	@%p4 bra 	$L__BB14_2;
$L__BB14_7:
	ret;

}
	// .globl	_Z13gpukernel_2abPdS_iPi
.visible .entry _Z13gpukernel_2abPdS_iPi(
	.param .u64 .ptr .align 1 _Z13gpukernel_2abPdS_iPi_param_0,
	.param .u64 .ptr .align 1 _Z13gpukernel_2abPdS_iPi_param_1,
	.param .u32 _Z13gpukernel_2abPdS_iPi_param_2,
	.param .u64 .ptr .align 1 _Z13gpukernel_2abPdS_iPi_param_3
)
{
	.reg .pred 	%p<5>;
	.reg .b32 	%r<14>;
	.reg .b64 	%rd<21>;
	.reg .b64 	%fd<70>;

	ld.param.u64 	%rd8, [_Z13gpukernel_2abPdS_iPi_param_0];
	ld.param.u64 	%rd9, [_Z13gpukernel_2abPdS_iPi_param_1];
	ld.param.u32 	%r8, [_Z13gpukernel_2abPdS_iPi_param_2];
	ld.param.u64 	%rd10, [_Z13gpukernel_2abPdS_iPi_param_3];
	mov.u32 	%r1, %tid.x;
	shr.u32 	%r12, %r1, 1;
	setp.ge.s32 	%p1, %r12, %r8;
	@%p1 bra 	$L__BB15_7;
	and.b32  	%r3, %r1, 1;
	cvta.to.global.u64 	%rd11, %rd9;
	add.s64 	%rd1, %rd11, 4096;
	cvt.u64.u32 	%rd12, %r1;
	and.b64  	%rd2, %rd12, 1;
	cvta.to.global.u64 	%rd3, %rd10;
	cvta.to.global.u64 	%rd4, %rd8;
$L__BB15_2:
	mul.wide.u32 	%rd13, %r12, 4;
	add.s64 	%rd14, %rd3, %rd13;
	ld.global.u32 	%r10, [%rd14];
	shl.b32 	%r11, %r10, 10;
	cvt.u64.u32 	%rd15, %r11;
	or.b64  	%rd16, %rd2, %rd15;
	shl.b64 	%rd17, %rd16, 3;
	add.s64 	%rd20, %rd1, %rd17;
	mov.b32 	%r13, 0;
	mov.f64 	%fd69, 0d0000000000000000;
$L__BB15_3:
	ld.global.f64 	%fd4, [%rd20+-4096];
	add.f64 	%fd5, %fd69, %fd4;
	ld.global.f64 	%fd6, [%rd20+-3840];
	add.f64 	%fd7, %fd5, %fd6;
	ld.global.f64 	%fd8, [%rd20+-3584];
	add.f64 	%fd9, %fd7, %fd8;
	ld.global.f64 	%fd10, [%rd20+-3328];
	add.f64 	%fd11, %fd9, %fd10;
	ld.global.f64 	%fd12, [%rd20+-3072];
	add.f64 	%fd13, %fd11, %fd12;
	ld.global.f64 	%fd14, [%rd20+-2816];
	add.f64 	%fd15, %fd13, %fd14;
	ld.global.f64 	%fd16, [%rd20+-2560];
	add.f64 	%fd17, %fd15, %fd16;
	ld.global.f64 	%fd18, [%rd20+-2304];
	add.f64 	%fd19, %fd17, %fd18;
	ld.global.f64 	%fd20, [%rd20+-2048];
	add.f64 	%fd21, %fd19, %fd20;
	ld.global.f64 	%fd22, [%rd20+-1792];
	add.f64 	%fd23, %fd21, %fd22;
	ld.global.f64 	%fd24, [%rd20+-1536];
	add.f64 	%fd25, %fd23, %fd24;
	ld.global.f64 	%fd26, [%rd20+-1280];
	add.f64 	%fd27, %fd25, %fd26;
	ld.global.f64 	%fd28, [%rd20+-1024];
	add.f64 	%fd29, %fd27, %fd28;
	ld.global.f64 	%fd30, [%rd20+-768];
	add.f64 	%fd31, %fd29, %fd30;
	ld.global.f64 	%fd32, [%rd20+-512];
	add.f64 	%fd33, %fd31, %fd32;
	ld.global.f64 	%fd34, [%rd20+-256];
	add.f64 	%fd35, %fd33, %fd34;
	ld.global.f64 	%fd36, [%rd20];
	add.f64 	%fd37, %fd35, %fd36;
	ld.global.f64 	%fd38, [%rd20+256];
	add.f64 	%fd39, %fd37, %fd38;
	ld.global.f64 	%fd40, [%rd20+512];
	add.f64 	%fd41, %fd39, %fd40;
	ld.global.f64 	%fd42, [%rd20+768];
	add.f64 	%fd43, %fd41, %fd42;
	ld.global.f64 	%fd44, [%rd20+1024];
	add.f64 	%fd45, %fd43, %fd44;
	ld.global.f64 	%fd46, [%rd20+1280];
	add.f64 	%fd47, %fd45, %fd46;
	ld.global.f64 	%fd48, [%rd20+1536];
	add.f64 	%fd49, %fd47, %fd48;
	ld.global.f64 	%fd50, [%rd20+1792];
	add.f64 	%fd51, %fd49, %fd50;
	ld.global.f64 	%fd52, [%rd20+2048];
	add.f64 	%fd53, %fd51, %fd52;
	ld.global.f64 	%fd54, [%rd20+2304];
	add.f64 	%fd55, %fd53, %fd54;
	ld.global.f64 	%fd56, [%rd20+2560];
	add.f64 	%fd57, %fd55, %fd56;
	ld.global.f64 	%fd58, [%rd20+2816];
	add.f64 	%fd59, %fd57, %fd58;
	ld.global.f64 	%fd60, [%rd20+3072];
	add.f64 	%fd61, %fd59, %fd60;
	ld.global.f64 	%fd62, [%rd20+3328];
	add.f64 	%fd63, %fd61, %fd62;
	ld.global.f64 	%fd64, [%rd20+3584];
	add.f64 	%fd65, %fd63, %fd64;
	ld.global.f64 	%fd66, [%rd20+3840];
	add.f64 	%fd69, %fd65, %fd66;
	add.s32 	%r6, %r13, 2;
	add.s64 	%rd20, %rd20, 16;
	setp.lt.u32 	%p2, %r13, 30;
	mov.u32 	%r13, %r6;
	@%p2 bra 	$L__BB15_3;
	setp.ne.s32 	%p3, %r3, 0;
	@%p3 bra 	$L__BB15_6;
	mul.wide.u32 	%rd18, %r12, 8;
	add.s64 	%rd19, %rd4, %rd18;
	ld.global.f64 	%fd67, [%rd19];
	add.f64 	%fd68, %fd69, %fd67;
	st.global.f64 	[%rd19], %fd68;
$L__BB15_6:
	add.s32 	%r12, %r12, 48;
	setp.lt.s32 	%p4, %r12, %r8;
	@%p4 bra 	$L__BB15_2;
$L__BB15_7:
	ret;

}
	// .globl	_Z13gpukernel_2baPdS_iPi
.visible .entry _Z13gpukernel_2baPdS_iPi(
	.param .u64 .ptr .align 1 _Z13gpukernel_2baPdS_iPi_param_0,
	.param .u64 .ptr .align 1 _Z13gpukernel_2baPdS_iPi_param_1,
	.param .u32 _Z13gpukernel_2baPdS_iPi_param_2,
	.param .u64 .ptr .align 1 _Z13gpukernel_2baPdS_iPi_param_3
)
{
	.reg .pred 	%p<5>;
	.reg .b32 	%r<14>;
	.reg .b64 	%rd<19>;
	.reg .b64 	%fd<70>;

	ld.param.u64 	%rd7, [_Z13gpukernel_2baPdS_iPi_param_0];
	ld.param.u64 	%rd8, [_Z13gpukernel_2baPdS_iPi_param_1];
	ld.param.u32 	%r8, [_Z13gpukernel_2baPdS_iPi_param_2];
	ld.param.u64 	%rd9, [_Z13gpukernel_2baPdS_iPi_param_3];
	mov.u32 	%r1, %tid.x;
	shr.u32 	%r12, %r1, 1;
	setp.ge.s32 	%p1, %r12, %r8;
	@%p1 bra 	$L__BB16_7;
	and.b32  	%r3, %r1, 1;
	mul.wide.u32 	%rd10, %r3, 256;
	cvta.to.global.u64 	%rd11, %rd8;
	add.s64 	%rd12, %rd10, %rd11;
	add.s64 	%rd1, %rd12, 128;
	cvta.to.global.u64 	%rd2, %rd9;
	cvta.to.global.u64 	%rd3, %rd7;
$L__BB16_2:
	mul.wide.u32 	%rd13, %r12, 4;
	add.s64 	%rd14, %rd2, %rd13;
	ld.global.u32 	%r10, [%rd14];
	shl.b32 	%r11, %r10, 10;
	mul.wide.u32 	%rd15, %r11, 8;
	add.s64 	%rd18, %rd1, %rd15;
	mov.b32 	%r13, 0;
	mov.f64 	%fd69, 0d0000000000000000;
$L__BB16_3:
	ld.global.f64 	%fd4, [%rd18+-128];
	add.f64 	%fd5, %fd69, %fd4;
	ld.global.f64 	%fd6, [%rd18+-120];
	add.f64 	%fd7, %fd5, %fd6;
	ld.global.f64 	%fd8, [%rd18+-112];
	add.f64 	%fd9, %fd7, %fd8;
	ld.global.f64 	%fd10, [%rd18+-104];
	add.f64 	%fd11, %fd9, %fd10;
	ld.global.f64 	%fd12, [%rd18+-96];
	add.f64 	%fd13, %fd11, %fd12;
	ld.global.f64 	%fd14, [%rd18+-88];
	add.f64 	%fd15, %fd13, %fd14;
	ld.global.f64 	%fd16, [%rd18+-80];
	add.f64 	%fd17, %fd15, %fd16;
	ld.global.f64 	%fd18, [%rd18+-72];
	add.f64 	%fd19, %fd17, %fd18;
	ld.global.f64 	%fd20, [%rd18+-64];
	add.f64 	%fd21, %fd19, %fd20;
	ld.global.f64 	%fd22, [%rd18+-56];
	add.f64 	%fd23, %fd21, %fd22;
	ld.global.f64 	%fd24, [%rd18+-48];
	add.f64 	%fd25, %fd23, %fd24;
	ld.global.f64 	%fd26, [%rd18+-40];
	add.f64 	%fd27, %fd25, %fd26;
	ld.global.f64 	%fd28, [%rd18+-32];
	add.f64 	%fd29, %fd27, %fd28;
	ld.global.f64 	%fd30, [%rd18+-24];
	add.f64 	%fd31, %fd29, %fd30;
	ld.global.f64 	%fd32, [%rd18+-16];
	add.f64 	%fd33, %fd31, %fd32;
	ld.global.f64 	%fd34, [%rd18+-8];
	add.f64 	%fd35, %fd33, %fd34;
	ld.global.f64 	%fd36, [%rd18];
	add.f64 	%fd37, %fd35, %fd36;
	ld.global.f64 	%fd38, [%rd18+8];
	add.f64 	%fd39, %fd37, %fd38;
	ld.global.f64 	%fd40, [%rd18+16];
	add.f64 	%fd41, %fd39, %fd40;
	ld.global.f64 	%fd42, [%rd18+24];
	add.f64 	%fd43, %fd41, %fd42;
	ld.global.f64 	%fd44, [%rd18+32];
	add.f64 	%fd45, %fd43, %fd44;
	ld.global.f64 	%fd46, [%rd18+40];
	add.f64 	%fd47, %fd45, %fd46;
	ld.global.f64 	%fd48, [%rd18+48];
	add.f64 	%fd49, %fd47, %fd48;
	ld.global.f64 	%fd50, [%rd18+56];
	add.f64 	%fd51, %fd49, %fd50;
	ld.global.f64 	%fd52, [%rd18+64];
	add.f64 	%fd53, %fd51, %fd52;
	ld.global.f64 	%fd54, [%rd18+72];
	add.f64 	%fd55, %fd53, %fd54;
	ld.global.f64 	%fd56, [%rd18+80];
	add.f64 	%fd57, %fd55, %fd56;
	ld.global.f64 	%fd58, [%rd18+88];
	add.f64 	%fd59, %fd57, %fd58;
	ld.global.f64 	%fd60, [%rd18+96];
	add.f64 	%fd61, %fd59, %fd60;
	ld.global.f64 	%fd62, [%rd18+104];
	add.f64 	%fd63, %fd61, %fd62;
	ld.global.f64 	%fd64, [%rd18+112];
	add.f64 	%fd65, %fd63, %fd64;
	ld.global.f64 	%fd66, [%rd18+120];
	add.f64 	%fd69, %fd65, %fd66;
	add.s32 	%r6, %r13, 2;
	add.s64 	%rd18, %rd18, 512;
	setp.lt.u32 	%p2, %r13, 30;
	mov.u32 	%r13, %r6;
	@%p2 bra 	$L__BB16_3;
	setp.ne.s32 	%p3, %r3, 0;
	@%p3 bra 	$L__BB16_6;
	mul.wide.u32 	%rd16, %r12, 8;
	add.s64 	%rd17, %rd3, %rd16;
	ld.global.f64 	%fd67, [%rd17];
	add.f64 	%fd68, %fd69, %fd67;
	st.global.f64 	[%rd17], %fd68;
$L__BB16_6:
	add.s32 	%r12, %r12, 48;
	setp.lt.s32 	%p4, %r12, %r8;
	@%p4 bra 	$L__BB16_2;
$L__BB16_7:
	ret;

}
	// .globl	_Z13gpukernel_2bbPdS_iPi
.visible .entry _Z13gpukernel_2bbPdS_iPi(
	.param .u64 .ptr .align 1 _Z13gpukernel_2bbPdS_iPi_param_0,
	.param .u64 .ptr .align 1 _Z13gpukernel_2bbPdS_iPi_param_1,
	.param .u32 _Z13gpukernel_2bbPdS_iPi_param_2,
	.param .u64 .ptr .align 1 _Z13gpukernel_2bbPdS_iPi_param_3
)
{
	.reg .pred 	%p<5>;
	.reg .b32 	%r<14>;
	.reg .b64 	%rd<19>;
	.reg .b64 	%fd<38>;

	ld.param.u64 	%rd7, [_Z13gpukernel_2bbPdS_iPi_param_0];
	ld.param.u64 	%rd8, [_Z13gpukernel_2bbPdS_iPi_param_1];
	ld.param.u32 	%r8, [_Z13gpukernel_2bbPdS_iPi_param_2];
	ld.param.u64 	%rd9, [_Z13gpukernel_2bbPdS_iPi_param_3];
	mov.u32 	%r1, %tid.x;
	shr.u32 	%r12, %r1, 1;
	setp.ge.s32 	%p1, %r12, %r8;
	@%p1 bra 	$L__BB17_7;
	and.b32  	%r3, %r1, 1;
	mul.wide.u32 	%rd10, %r3, 256;
	cvta.to.global.u64 	%rd11, %rd8;
	add.s64 	%rd12, %rd10, %rd11;
	add.s64 	%rd1, %rd12, 4096;
	cvta.to.global.u64 	%rd2, %rd9;
	cvta.to.global.u64 	%rd3, %rd7;
$L__BB17_2:
	mul.wide.u32 	%rd13, %r12, 4;
	add.s64 	%rd14, %rd2, %rd13;
	ld.global.u32 	%r10, [%rd14];
	shl.b32 	%r11, %r10, 10;
	mul.wide.u32 	%rd15, %r11, 8;
	add.s64 	%rd18, %rd1, %rd15;
	mov.b32 	%r13, 0;
	mov.f64 	%fd37, 0d0000000000000000;
$L__BB17_3:
	ld.global.f64 	%fd4, [%rd18+-4096];
	add.f64 	%fd5, %fd37, %fd4;
	ld.global.f64 	%fd6, [%rd18+-3584];
	add.f64 	%fd7, %fd5, %fd6;
	ld.global.f64 	%fd8, [%rd18+-3072];
	add.f64 	%fd9, %fd7, %fd8;
	ld.global.f64 	%fd10, [%rd18+-2560];
	add.f64 	%fd11, %fd9, %fd10;
	ld.global.f64 	%fd12, [%rd18+-2048];
	add.f64 	%fd13, %fd11, %fd12;
	ld.global.f64 	%fd14, [%rd18+-1536];
	add.f64 	%fd15, %fd13, %fd14;
	ld.global.f64 	%fd16, [%rd18+-1024];
	add.f64 	%fd17, %fd15, %fd16;
	ld.global.f64 	%fd18, [%rd18+-512];
	add.f64 	%fd19, %fd17, %fd18;
	ld.global.f64 	%fd20, [%rd18];
	add.f64 	%fd21, %fd19, %fd20;
	ld.global.f64 	%fd22, [%rd18+512];
	add.f64 	%fd23, %fd21, %fd22;
	ld.global.f64 	%fd24, [%rd18+1024];
	add.f64 	%fd25, %fd23, %fd24;
	ld.global.f64 	%fd26, [%rd18+1536];
	add.f64 	%fd27, %fd25, %fd26;
	ld.global.f64 	%fd28, [%rd18+2048];
	add.f64 	%fd29, %fd27, %fd28;
	ld.global.f64 	%fd30, [%rd18+2560];
	add.f64 	%fd31, %fd29, %fd30;
	ld.global.f64 	%fd32, [%rd18+3072];
	add.f64 	%fd33, %fd31, %fd32;
	ld.global.f64 	%fd34, [%rd18+3584];
	add.f64 	%fd37, %fd33, %fd34;
	add.s32 	%r13, %r13, 1;
	add.s64 	%rd18, %rd18, 8;
	setp.ne.s32 	%p2, %r13, 32;
	@%p2 bra 	$L__BB17_3;
	setp.ne.s32 	%p3, %r3, 0;
	@%p3 bra 	$L__BB17_6;
	mul.wide.u32 	%rd16, %r12, 8;
	add.s64 	%rd17, %rd3, %rd16;
	ld.global.f64 	%fd35, [%rd17];
	add.f64 	%fd36, %fd37, %fd35;
	st.global.f64 	[%rd17], %fd36;
$L__BB17_6:
	add.s32 	%r12, %r12, 48;
	setp.lt.s32 	%p4, %r12, %r8;
	@%p4 bra 	$L__BB17_2;
$L__BB17_7:
	ret;

}
	// .globl	_Z12gpukernel_1aPdS_iPi
.visible .entry _Z12gpukernel_1aPdS_iPi(
	.param .u64 .ptr .align 1 _Z12gpukernel_1aPdS_iPi_param_0,
	.param .u64 .ptr .align 1 _Z12gpukernel_1aPdS_iPi_param_1,
	.param .u32 _Z12gpukernel_1aPdS_iPi_param_2,
	.param .u64 .ptr .align 1 _Z12gpukernel_1aPdS_iPi_param_3
)
{
	.reg .pred 	%p<4>;
	.reg .b32 	%r<15>;
	.reg .b64 	%rd<14>;
	.reg .b64 	%fd<70>;

	ld.param.u64 	%rd4, [_Z12gpukernel_1aPdS_iPi_param_0];
	ld.param.u64 	%rd5, [_Z12gpukernel_1aPdS_iPi_param_1];
	ld.param.u32 	%r9, [_Z12gpukernel_1aPdS_iPi_param_2];
	ld.param.u64 	%rd6, [_Z12gpukernel_1aPdS_iPi_param_3];
	mov.u32 	%r12, %tid.x;
	setp.ge.s32 	%p1, %r12, %r9;
	@%p1 bra 	$L__BB18_5;
	cvta.to.global.u64 	%rd7, %rd5;
	add.s64 	%rd1, %rd7, 128;
	cvta.to.global.u64 	%rd2, %rd6;
	cvta.to.global.u64 	%rd3, %rd4;
$L__BB18_2:
	mul.wide.u32 	%rd8, %r12, 4;
	add.s64 	%rd9, %rd2, %rd8;
	ld.global.u32 	%r11, [%rd9];
	shl.b32 	%r13, %r11, 10;
	mov.b32 	%r14, 0;
	mov.f64 	%fd69, 0d0000000000000000;
$L__BB18_3:
	mul.wide.s32 	%rd10, %r13, 8;
	add.s64 	%rd11, %rd1, %rd10;
	ld.global.f64 	%fd4, [%rd11+-128];
	add.f64 	%fd5, %fd69, %fd4;
	ld.global.f64 	%fd6, [%rd11+-120];
	add.f64 	%fd7, %fd5, %fd6;
	ld.global.f64 	%fd8, [%rd11+-112];
	add.f64 	%fd9, %fd7, %fd8;
	ld.global.f64 	%fd10, [%rd11+-104];
	add.f64 	%fd11, %fd9, %fd10;
	ld.global.f64 	%fd12, [%rd11+-96];
	add.f64 	%fd13, %fd11, %fd12;
	ld.global.f64 	%fd14, [%rd11+-88];
	add.f64 	%fd15, %fd13, %fd14;
	ld.global.f64 	%fd16, [%rd11+-80];
	add.f64 	%fd17, %fd15, %fd16;
	ld.global.f64 	%fd18, [%rd11+-72];
	add.f64 	%fd19, %fd17, %fd18;
	ld.global.f64 	%fd20, [%rd11+-64];
	add.f64 	%fd21, %fd19, %fd20;
	ld.global.f64 	%fd22, [%rd11+-56];
	add.f64 	%fd23, %fd21, %fd22;
	ld.global.f64 	%fd24, [%rd11+-48];
	add.f64 	%fd25, %fd23, %fd24;
	ld.global.f64 	%fd26, [%rd11+-40];
	add.f64 	%fd27, %fd25, %fd26;
	ld.global.f64 	%fd28, [%rd11+-32];
	add.f64 	%fd29, %fd27, %fd28;
	ld.global.f64 	%fd30, [%rd11+-24];
	add.f64 	%fd31, %fd29, %fd30;
	ld.global.f64 	%fd32, [%rd11+-16];
	add.f64 	%fd33, %fd31, %fd32;
	ld.global.f64 	%fd34, [%rd11+-8];
	add.f64 	%fd35, %fd33, %fd34;
	ld.global.f64 	%fd36, [%rd11];
	add.f64 	%fd37, %fd35, %fd36;
	ld.global.f64 	%fd38, [%rd11+8];
	add.f64 	%fd39, %fd37, %fd38;
	ld.global.f64 	%fd40, [%rd11+16];
	add.f64 	%fd41, %fd39, %fd40;
	ld.global.f64 	%fd42, [%rd11+24];
	add.f64 	%fd43, %fd41, %fd42;
	ld.global.f64 	%fd44, [%rd11+32];
	add.f64 	%fd45, %fd43, %fd44;
	ld.global.f64 	%fd46, [%rd11+40];
	add.f64 	%fd47, %fd45, %fd46;
	ld.global.f64 	%fd48, [%rd11+48];
	add.f64 	%fd49, %fd47, %fd48;
	ld.global.f64 	%fd50, [%rd11+56];
	add.f64 	%fd51, %fd49, %fd50;
	ld.global.f64 	%fd52, [%rd11+64];
	add.f64 	%fd53, %fd51, %fd52;
	ld.global.f64 	%fd54, [%rd11+72];
	add.f64 	%fd55, %fd53, %fd54;
	ld.global.f64 	%fd56, [%rd11+80];
	add.f64 	%fd57, %fd55, %fd56;
	ld.global.f64 	%fd58, [%rd11+88];
	add.f64 	%fd59, %fd57, %fd58;
	ld.global.f64 	%fd60, [%rd11+96];
	add.f64 	%fd61, %fd59, %fd60;
	ld.global.f64 	%fd62, [%rd11+104];
	add.f64 	%fd63, %fd61, %fd62;
	ld.global.f64 	%fd64, [%rd11+112];
	add.f64 	%fd65, %fd63, %fd64;
	ld.global.f64 	%fd66, [%rd11+120];
	add.f64 	%fd69, %fd65, %fd66;
	add.s32 	%r14, %r14, 1;
	add.s32 	%r13, %r13, 32;
	setp.ne.s32 	%p2, %r14, 32;
	@%p2 bra 	$L__BB18_3;
	mul.wide.u32 	%rd12, %r12, 8;
	add.s64 	%rd13, %rd3, %rd12;
	ld.global.f64 	%fd67, [%rd13];
	add.f64 	%fd68, %fd69, %fd67;
	st.global.f64 	[%rd13], %fd68;
	add.s32 	%r12, %r12, 96;
	setp.lt.s32 	%p3, %r12, %r9;
	@%p3 bra 	$L__BB18_2;
$L__BB18_5:
	ret;

}
	// .globl	_Z12gpukernel_1bPdS_iPi
.visible .entry _Z12gpukernel_1bPdS_iPi(
	.param .u64 .ptr .align 1 _Z12gpukernel_1bPdS_iPi_param_0,
	.param .u64 .ptr .align 1 _Z12gpukernel_1bPdS_iPi_param_1,
	.param .u32 _Z12gpukernel_1bPdS_iPi_param_2,
	.param .u64 .ptr .align 1 _Z12gpukernel_1bPdS_iPi_param_3
)
{
	.reg .pred 	%p<4>;
	.reg .b32 	%r<15>;
	.reg .b64 	%rd<14>;
	.reg .b64 	%fd<70>;

	ld.param.u64 	%rd4, [_Z12gpukernel_1bPdS_iPi_param_0];
	ld.param.u64 	%rd5, [_Z12gpukernel_1bPdS_iPi_param_1];
	ld.param.u32 	%r9, [_Z12gpukernel_1bPdS_iPi_param_2];
	ld.param.u64 	%rd6, [_Z12gpukernel_1bPdS_iPi_param_3];
	mov.u32 	%r12, %tid.x;
	setp.ge.s32 	%p1, %r12, %r9;
	@%p1 bra 	$L__BB19_5;
	cvta.to.global.u64 	%rd7, %rd5;
	add.s64 	%rd1, %rd7, 4096;
	cvta.to.global.u64 	%rd2, %rd6;
	cvta.to.global.u64 	%rd3, %rd4;
$L__BB19_2:
	mul.wide.u32 	%rd8, %r12, 4;
	add.s64 	%rd9, %rd2, %rd8;
	ld.global.u32 	%r11, [%rd9];
	shl.b32 	%r13, %r11, 10;
	mov.b32 	%r14, 0;
	mov.f64 	%fd69, 0d0000000000000000;
$L__BB19_3:
	mul.wide.s32 	%rd10, %r13, 8;
	add.s64 	%rd11, %rd1, %rd10;
	ld.global.f64 	%fd4, [%rd11+-4096];
	add.f64 	%fd5, %fd69, %fd4;
	ld.global.f64 	%fd6, [%rd11+-3840];
	add.f64 	%fd7, %fd5, %fd6;
	ld.global.f64 	%fd8, [%rd11+-3584];
	add.f64 	%fd9, %fd7, %fd8;
	ld.global.f64 	%fd10, [%rd11+-3328];
	add.f64 	%fd11, %fd9, %fd10;
	ld.global.f64 	%fd12, [%rd11+-3072];
	add.f64 	%fd13, %fd11, %fd12;
	ld.global.f64 	%fd14, [%rd11+-2816];
	add.f64 	%fd15, %fd13, %fd14;
	ld.global.f64 	%fd16, [%rd11+-2560];
	add.f64 	%fd17, %fd15, %fd16;
	ld.global.f64 	%fd18, [%rd11+-2304];
	add.f64 	%fd19, %fd17, %fd18;
	ld.global.f64 	%fd20, [%rd11+-2048];
	add.f64 	%fd21, %fd19, %fd20;
	ld.global.f64 	%fd22, [%rd11+-1792];
	add.f64 	%fd23, %fd21, %fd22;
	ld.global.f64 	%fd24, [%rd11+-1536];
	add.f64 	%fd25, %fd23, %fd24;
	ld.global.f64 	%fd26, [%rd11+-1280];
	add.f64 	%fd27, %fd25, %fd26;
	ld.global.f64 	%fd28, [%rd11+-1024];
	add.f64 	%fd29, %fd27, %fd28;
	ld.global.f64 	%fd30, [%rd11+-768];
	add.f64 	%fd31, %fd29, %fd30;
	ld.global.f64 	%fd32, [%rd11+-512];
	add.f64 	%fd33, %fd31, %fd32;
	ld.global.f64 	%fd34, [%rd11+-256];
	add.f64 	%fd35, %fd33, %fd34;
	ld.global.f64 	%fd36, [%rd11];
	add.f64 	%fd37, %fd35, %fd36;
	ld.global.f64 	%fd38, [%rd11+256];
	add.f64 	%fd39, %fd37, %fd38;
	ld.global.f64 	%fd40, [%rd11+512];
	add.f64 	%fd41, %fd39, %fd40;
	ld.global.f64 	%fd42, [%rd11+768];
	add.f64 	%fd43, %fd41, %fd42;
	ld.global.f64 	%fd44, [%rd11+1024];
	add.f64 	%fd45, %fd43, %fd44;
	ld.global.f64 	%fd46, [%rd11+1280];
	add.f64 	%fd47, %fd45, %fd46;
	ld.global.f64 	%fd48, [%rd11+1536];
	add.f64 	%fd49, %fd47, %fd48;
	ld.global.f64 	%fd50, [%rd11+1792];
	add.f64 	%fd51, %fd49, %fd50;
	ld.global.f64 	%fd52, [%rd11+2048];
	add.f64 	%fd53, %fd51, %fd52;
	ld.global.f64 	%fd54, [%rd11+2304];
	add.f64 	%fd55, %fd53, %fd54;
	ld.global.f64 	%fd56, [%rd11+2560];
	add.f64 	%fd57, %fd55, %fd56;
	ld.global.f64 	%fd58, [%rd11+2816];
	add.f64 	%fd59, %fd57, %fd58;
	ld.global.f64 	%fd60, [%rd11+3072];
	add.f64 	%fd61, %fd59, %fd60;
	ld.global.f64 	%fd62, [%rd11+3328];
	add.f64 	%fd63, %fd61, %fd62;
	ld.global.f64 	%fd64, [%rd11+3584];
	add.f64 	%fd65, %fd63, %fd64;
	ld.global.f64 	%fd66, [%rd11+3840];
	add.f64 	%fd69, %fd65, %fd66;
	add.s32 	%r14, %r14, 1;
	add.s32 	%r13, %r13, 1;
	setp.ne.s32 	%p2, %r14, 32;
	@%p2 bra 	$L__BB19_3;
	mul.wide.u32 	%rd12, %r12, 8;
	add.s64 	%rd13, %rd3, %rd12;
	ld.global.f64 	%fd67, [%rd13];
	add.f64 	%fd68, %fd69, %fd67;
	st.global.f64 	[%rd13], %fd68;
	add.s32 	%r12, %r12, 96;
	setp.lt.s32 	%p3, %r12, %r9;
	@%p3 bra 	$L__BB19_2;
$L__BB19_5:
	ret;

}


// ===== COMPILED SASS (sm_100) =====

	.target	sm_100

	.elftype	@"ET_EXEC"


//--------------------- .note.nv.tkinfo           --------------------------
	.section	.note.nv.tkinfo,"",@"SHT_NOTE"
	.sectionflags	@"SHF_NOTE_NV_TKINFO"
	.tkinfo
        /*0018*/ 	.word	0x00000002
        /*0030*/ 	.string	""
        /*0030*/ 	.string	"ptxas"
        /*0030*/ 	.string	"Cuda compilation tools, release 13.0, V13.0.88"
        /*0030*/ 	.string	"Build cuda_13.0.r13.0/compiler.36424714_0"
        /*0030*/ 	.string	"-arch sm_100 -m 64 "



//--------------------- .note.nv.cuinfo           --------------------------
	.section	.note.nv.cuinfo,"",@"SHT_NOTE"
	.sectionflags	@"SHF_NOTE_NV_CUINFO"
        /*0018*/ 	.short	0x0002
        /*001a*/ 	.short	0x0064
        /*001c*/ 	.short	0x0082
	.zero		2


//--------------------- .nv.info                  --------------------------
	.section	.nv.info,"",@"SHT_CUDA_INFO"
	.align	4


	//----- nvinfo : EIATTR_REGCOUNT
	.align		4
        /*0000*/ 	.byte	0x04, 0x2f
        /*0002*/ 	.short	(.L_1 - .L_0)
	.align		4
.L_0:
        /*0004*/ 	.word	index@(_Z13gpukernel_32aPdS_iPi)
        /*0008*/ 	.word	0x00000020


	//----- nvinfo : EIATTR_FRAME_SIZE
	.align		4
.L_1:
        /*000c*/ 	.byte	0x04, 0x11
        /*000e*/ 	.short	(.L_3 - .L_2)
	.align		4
.L_2:
        /*0010*/ 	.word	index@(_Z13gpukernel_32aPdS_iPi)
        /*0014*/ 	.word	0x00000000


	//----- nvinfo : EIATTR_REGCOUNT
	.align		4
.L_3:
        /*0018*/ 	.byte	0x04, 0x2f
        /*001a*/ 	.short	(.L_5 - .L_4)
	.align		4
.L_4:
        /*001c*/ 	.word	index@(_Z13gpukernel_32bPdS_iPi)
        /*0020*/ 	.word	0x00000020


	//----- nvinfo : EIATTR_FRAME_SIZE
	.align		4
.L_5:
        /*0024*/ 	.byte	0x04, 0x11
        /*0026*/ 	.short	(.L_7 - .L_6)
	.align		4
.L_6:
        /*0028*/ 	.word	index@(_Z13gpukernel_32bPdS_iPi)
        /*002c*/ 	.word	0x00000000


	//----- nvinfo : EIATTR_REGCOUNT
	.align		4
.L_7:
        /*0030*/ 	.byte	0x04, 0x2f
        /*0032*/ 	.short	(.L_9 - .L_8)
	.align		4
.L_8:
        /*0034*/ 	.word	index@(_Z14gpukernel_16aaPdS_iPi)
        /*0038*/ 	.word	0x00000020


	//----- nvinfo : EIATTR_FRAME_SIZE
	.align		4
.L_9:
        /*003c*/ 	.byte	0x04, 0x11
        /*003e*/ 	.short	(.L_11 - .L_10)
	.align		4
.L_10:
        /*0040*/ 	.word	index@(_Z14gpukernel_16aaPdS_iPi)
        /*0044*/ 	.word	0x00000000


	//----- nvinfo : EIATTR_REGCOUNT
	.align		4
.L_11:
        /*0048*/ 	.byte	0x04, 0x2f
        /*004a*/ 	.short	(.L_13 - .L_12)
	.align		4
.L_12:
        /*004c*/ 	.word	index@(_Z14gpukernel_16abPdS_iPi)
        /*0050*/ 	.word	0x00000020


	//----- nvinfo : EIATTR_FRAME_SIZE
	.align		4
.L_13:
        /*0054*/ 	.byte	0x04, 0x11
        /*0056*/ 	.short	(.L_15 - .L_14)
	.align		4
.L_14:
        /*0058*/ 	.word	index@(_Z14gpukernel_16abPdS_iPi)
        /*005c*/ 	.word	0x00000000


	//----- nvinfo : EIATTR_REGCOUNT
	.align		4
.L_15:
        /*0060*/ 	.byte	0x04, 0x2f
        /*0062*/ 	.short	(.L_17 - .L_16)
	.align		4
.L_16:
        /*0064*/ 	.word	index@(_Z14gpukernel_16baPdS_iPi)
        /*0068*/ 	.word	0x00000020


	//----- nvinfo : EIATTR_FRAME_SIZE
	.align		4
.L_17:
        /*006c*/ 	.byte	0x04, 0x11
        /*006e*/ 	.short	(.L_19 - .L_18)
	.align		4
.L_18:
        /*0070*/ 	.word	index@(_Z14gpukernel_16baPdS_iPi)
        /*0074*/ 	.word	0x00000000


	//----- nvinfo : EIATTR_REGCOUNT
	.align		4
.L_19:
        /*0078*/ 	.byte	0x04, 0x2f
        /*007a*/ 	.short	(.L_21 - .L_20)
	.align		4
.L_20:
        /*007c*/ 	.word	index@(_Z14gpukernel_16bbPdS_iPi)
        /*0080*/ 	.word	0x00000020


	//----- nvinfo : EIATTR_FRAME_SIZE
	.align		4
.L_21:
        /*0084*/ 	.byte	0x04, 0x11
        /*0086*/ 	.short	(.L_23 - .L_22)
	.align		4
.L_22:
        /*0088*/ 	.word	index@(_Z14gpukernel_16bbPdS_iPi)
        /*008c*/ 	.word	0x00000000


	//----- nvinfo : EIATTR_REGCOUNT
	.align		4
.L_23:
        /*0090*/ 	.byte	0x04, 0x2f
        /*0092*/ 	.short	(.L_25 - .L_24)
	.align		4
.L_24:
        /*0094*/ 	.word	index@(_Z13gpukernel_8aaPdS_iPi)
        /*0098*/ 	.word	0x0000001c


	//----- nvinfo : EIATTR_FRAME_SIZE
	.align		4
.L_25:
        /*009c*/ 	.byte	0x04, 0x11
        /*009e*/ 	.short	(.L_27 - .L_26)
	.align		4
.L_26:
        /*00a0*/ 	.word	index@(_Z13gpukernel_8aaPdS_iPi)
        /*00a4*/ 	.word	0x00000000


	//----- nvinfo : EIATTR_REGCOUNT
	.align		4
.L_27:
        /*00a8*/ 	.byte	0x04, 0x2f
        /*00aa*/ 	.short	(.L_29 - .L_28)
	.align		4
.L_28:
        /*00ac*/ 	.word	index@(_Z13gpukernel_8abPdS_iPi)
        /*00b0*/ 	.word	0x0000001c


	//----- nvinfo : EIATTR_FRAME_SIZE
	.align		4
.L_29:
        /*00b4*/ 	.byte	0x04, 0x11
        /*00b6*/ 	.short	(.L_31 - .L_30)
	.align		4
.L_30:
        /*00b8*/ 	.word	index@(_Z13gpukernel_8abPdS_iPi)
        /*00bc*/ 	.word	0x00000000


	//----- nvinfo : EIATTR_REGCOUNT
	.align		4
.L_31:
        /*00c0*/ 	.byte	0x04, 0x2f
        /*00c2*/ 	.short	(.L_33 - .L_32)
	.align		4
.L_32:
        /*00c4*/ 	.word	index@(_Z13gpukernel_8baPdS_iPi)
        /*00c8*/ 	.word	0x0000001c


	//----- nvinfo : EIATTR_FRAME_SIZE
	.align		4
.L_33:
        /*00cc*/ 	.byte	0x04, 0x11
        /*00ce*/ 	.short	(.L_35 - .L_34)
	.align		4
.L_34:
        /*00d0*/ 	.word	index@(_Z13gpukernel_8baPdS_iPi)
        /*00d4*/ 	.word	0x00000000


	//----- nvinfo : EIATTR_REGCOUNT
	.align		4
.L_35:
        /*00d8*/ 	.byte	0x04, 0x2f
        /*00da*/ 	.short	(.L_37 - .L_36)
	.align		4
.L_36:
        /*00dc*/ 	.word	index@(_Z13gpukernel_8bbPdS_iPi)
        /*00e0*/ 	.word	0x00000020


	//----- nvinfo : EIATTR_FRAME_SIZE
	.align		4
.L_37:
        /*00e4*/ 	.byte	0x04, 0x11
        /*00e6*/ 	.short	(.L_39 - .L_38)
	.align		4
.L_38:
        /*00e8*/ 	.word	index@(_Z13gpukernel_8bbPdS_iPi)
        /*00ec*/ 	.word	0x00000000


	//----- nvinfo : EIATTR_REGCOUNT
	.align		4
.L_39:
        /*00f0*/ 	.byte	0x04, 0x2f
        /*00f2*/ 	.short	(.L_41 - .L_40)
	.align		4
.L_40:
        /*00f4*/ 	.word	index@(_Z13gpukernel_4aaPdS_iPi)
        /*00f8*/ 	.word	0x0000001c


	//----- nvinfo : EIATTR_FRAME_SIZE
	.align		4
.L_41:
        /*00fc*/ 	.byte	0x04, 0x11
        /*00fe*/ 	.short	(.L_43 - .L_42)
	.align		4
.L_42:
        /*0100*/ 	.word	index@(_Z13gpukernel_4aaPdS_iPi)
        /*0104*/ 	.word	0x00000000


	//----- nvinfo : EIATTR_REGCOUNT
	.align		4
.L_43:
        /*0108*/ 	.byte	0x04, 0x2f
        /*010a*/ 	.short	(.L_45 - .L_44)
	.align		4
.L_44:
        /*010c*/ 	.word	index@(_Z13gpukernel_4abPdS_iPi)
        /*0110*/ 	.word	0x0000001c


	//----- nvinfo : EIATTR_FRAME_SIZE
	.align		4
.L_45:
        /*0114*/ 	.byte	0x04, 0x11
        /*0116*/ 	.short	(.L_47 - .L_46)
	.align		4
.L_46:
        /*0118*/ 	.word	index@(_Z13gpukernel_4abPdS_iPi)
        /*011c*/ 	.word	0x00000000


	//----- nvinfo : EIATTR_REGCOUNT
	.align		4
.L_47:
        /*0120*/ 	.byte	0x04, 0x2f
        /*0122*/ 	.short	(.L_49 - .L_48)
	.align		4
.L_48:
        /*0124*/ 	.word	index@(_Z13gpukernel_4baPdS_iPi)
        /*0128*/ 	.word	0x0000001c


	//----- nvinfo : EIATTR_FRAME_SIZE
	.align		4
.L_49:
        /*012c*/ 	.byte	0x04, 0x11
        /*012e*/ 	.short	(.L_51 - .L_50)
	.align		4
.L_50:
        /*0130*/ 	.word	index@(_Z13gpukernel_4baPdS_iPi)
        /*0134*/ 	.word	0x00000000


	//----- nvinfo : EIATTR_REGCOUNT
	.align		4
.L_51:
        /*0138*/ 	.byte	0x04, 0x2f
        /*013a*/ 	.short	(.L_53 - .L_52)
	.align		4
.L_52:
        /*013c*/ 	.word	index@(_Z13gpukernel_4bbPdS_iPi)
        /*0140*/ 	.word	0x0000001e


	//----- nvinfo : EIATTR_FRAME_SIZE
	.align		4
.L_53:
        /*0144*/ 	.byte	0x04, 0x11
        /*0146*/ 	.short	(.L_55 - .L_54)
	.align		4
.L_54:
        /*0148*/ 	.word	index@(_Z13gpukernel_4bbPdS_iPi)
        /*014c*/ 	.word	0x00000000


	//----- nvinfo : EIATTR_REGCOUNT
	.align		4
.L_55:
        /*0150*/ 	.byte	0x04, 0x2f
        /*0152*/ 	.short	(.L_57 - .L_56)
	.align		4
.L_56:
        /*0154*/ 	.word	index@(_Z13gpukernel_2aaPdS_iPi)
        /*0158*/ 	.word	0x0000001c


	//----- nvinfo : EIATTR_FRAME_SIZE
	.align		4
.L_57:
        /*015c*/ 	.byte	0x04, 0x11
        /*015e*/ 	.short	(.L_59 - .L_58)
	.align		4
.L_58:
        /*0160*/ 	.word	index@(_Z13gpukernel_2aaPdS_iPi)
        /*0164*/ 	.word	0x00000000


	//----- nvinfo : EIATTR_REGCOUNT
	.align		4
.L_59:
        /*0168*/ 	.byte	0x04, 0x2f
        /*016a*/ 	.short	(.L_61 - .L_60)
	.align		4
.L_60:
        /*016c*/ 	.word	index@(_Z13gpukernel_2abPdS_iPi)
        /*0170*/ 	.word	0x0000001c


	//----- nvinfo : EIATTR_FRAME_SIZE
	.align		4
.L_61:
        /*0174*/ 	.byte	0x04, 0x11
        /*0176*/ 	.short	(.L_63 - .L_62)
	.align		4
.L_62:
        /*0178*/ 	.word	index@(_Z13gpukernel_2abPdS_iPi)
        /*017c*/ 	.word	0x00000000


	//----- nvinfo : EIATTR_REGCOUNT
	.align		4
.L_63:
        /*0180*/ 	.byte	0x04, 0x2f
        /*0182*/ 	.short	(.L_65 - .L_64)
	.align		4
.L_64:
        /*0184*/ 	.word	index@(_Z13gpukernel_2baPdS_iPi)
        /*0188*/ 	.word	0x0000001c


	//----- nvinfo : EIATTR_FRAME_SIZE
	.align		4
.L_65:
        /*018c*/ 	.byte	0x04, 0x11
        /*018e*/ 	.short	(.L_67 - .L_66)
	.align		4
.L_66:
        /*0190*/ 	.word	index@(_Z13gpukernel_2baPdS_iPi)
        /*0194*/ 	.word	0x00000000


	//----- nvinfo : EIATTR_REGCOUNT
	.align		4
.L_67:
        /*0198*/ 	.byte	0x04, 0x2f
        /*019a*/ 	.short	(.L_69 - .L_68)
	.align		4
.L_68:
        /*019c*/ 	.word	index@(_Z13gpukernel_2bbPdS_iPi)
        /*01a0*/ 	.word	0x0000001e


	//----- nvinfo : EIATTR_FRAME_SIZE
	.align		4
.L_69:
        /*01a4*/ 	.byte	0x04, 0x11
        /*01a6*/ 	.short	(.L_71 - .L_70)
	.align		4
.L_70:
        /*01a8*/ 	.word	index@(_Z13gpukernel_2bbPdS_iPi)
        /*01ac*/ 	.word	0x00000000


	//----- nvinfo : EIATTR_REGCOUNT
	.align		4
.L_71:
        /*01b0*/ 	.byte	0x04, 0x2f
        /*01b2*/ 	.short	(.L_73 - .L_72)
	.align		4
.L_72:
        /*01b4*/ 	.word	index@(_Z12gpukernel_1aPdS_iPi)
        /*01b8*/ 	.word	0x0000001e


	//----- nvinfo : EIATTR_FRAME_SIZE
	.align		4
.L_73:
        /*01bc*/ 	.byte	0x04, 0x11
        /*01be*/ 	.short	(.L_75 - .L_74)
	.align		4
.L_74:
        /*01c0*/ 	.word	index@(_Z12gpukernel_1aPdS_iPi)
        /*01c4*/ 	.word	0x00000000


	//----- nvinfo : EIATTR_REGCOUNT
	.align		4
.L_75:
        /*01c8*/ 	.byte	0x04, 0x2f
        /*01ca*/ 	.short	(.L_77 - .L_76)
	.align		4
.L_76:
        /*01cc*/ 	.word	index@(_Z12gpukernel_1bPdS_iPi)
        /*01d0*/ 	.word	0x0000001e


	//----- nvinfo : EIATTR_FRAME_SIZE
	.align		4
.L_77:
        /*01d4*/ 	.byte	0x04, 0x11
        /*01d6*/ 	.short	(.L_79 - .L_78)
	.align		4
.L_78:
        /*01d8*/ 	.word	index@(_Z12gpukernel_1bPdS_iPi)
        /*01dc*/ 	.word	0x00000000


	//----- nvinfo : EIATTR_MIN_STACK_SIZE
	.align		4
.L_79:
        /*01e0*/ 	.byte	0x04, 0x12
        /*01e2*/ 	.short	(.L_81 - .L_80)
	.align		4
.L_80:
        /*01e4*/ 	.word	index@(_Z12gpukernel_1bPdS_iPi)
        /*01e8*/ 	.word	0x00000000


	//----- nvinfo : EIATTR_MIN_STACK_SIZE
	.align		4
.L_81:
        /*01ec*/ 	.byte	0x04, 0x12
        /*01ee*/ 	.short	(.L_83 - .L_82)
	.align		4
.L_82:
        /*01f0*/ 	.word	index@(_Z12gpukernel_1aPdS_iPi)
        /*01f4*/ 	.word	0x00000000


	//----- nvinfo : EIATTR_MIN_STACK_SIZE
	.align		4
.L_83:
        /*01f8*/ 	.byte	0x04, 0x12
        /*01fa*/ 	.short	(.L_85 - .L_84)
	.align		4
.L_84:
        /*01fc*/ 	.word	index@(_Z13gpukernel_2bbPdS_iPi)
        /*0200*/ 	.word	0x00000000


	//----- nvinfo : EIATTR_MIN_STACK_SIZE
	.align		4
.L_85:
        /*0204*/ 	.byte	0x04, 0x12
        /*0206*/ 	.short	(.L_87 - .L_86)
	.align		4
.L_86:
        /*0208*/ 	.word	index@(_Z13gpukernel_2baPdS_iPi)
        /*020c*/ 	.word	0x00000000


	//----- nvinfo : EIATTR_MIN_STACK_SIZE
	.align		4
.L_87:
        /*0210*/ 	.byte	0x04, 0x12
        /*0212*/ 	.short	(.L_89 - .L_88)
	.align		4
.L_88:
        /*0214*/ 	.word	index@(_Z13gpukernel_2abPdS_iPi)
        /*0218*/ 	.word	0x00000000


	//----- nvinfo : EIATTR_MIN_STACK_SIZE
	.align		4
.L_89:
        /*021c*/ 	.byte	0x04, 0x12
        /*021e*/ 	.short	(.L_91 - .L_90)
	.align		4
.L_90:
        /*0220*/ 	.word	index@(_Z13gpukernel_2aaPdS_iPi)
        /*0224*/ 	.word	0x00000000


	//----- nvinfo : EIATTR_MIN_STACK_SIZE
	.align		4
.L_91:
        /*0228*/ 	.byte	0x04, 0x12
        /*022a*/ 	.short	(.L_93 - .L_92)
	.align		4
.L_92:
        /*022c*/ 	.word	index@(_Z13gpukernel_4bbPdS_iPi)
        /*0230*/ 	.word	0x00000000


	//----- nvinfo : EIATTR_MIN_STACK_SIZE
	.align		4
.L_93:
        /*0234*/ 	.byte	0x04, 0x12
        /*0236*/ 	.short	(.L_95 - .L_94)
	.align		4
.L_94:
        /*0238*/ 	.word	index@(_Z13gpukernel_4baPdS_iPi)
        /*023c*/ 	.word	0x00000000


	//----- nvinfo : EIATTR_MIN_STACK_SIZE
	.align		4
.L_95:
        /*0240*/ 	.byte	0x04, 0x12
        /*0242*/ 	.short	(.L_97 - .L_96)
	.align		4
.L_96:
        /*0244*/ 	.word	index@(_Z13gpukernel_4abPdS_iPi)
        /*0248*/ 	.word	0x00000000


	//----- nvinfo : EIATTR_MIN_STACK_SIZE
	.align		4
.L_97:
        /*024c*/ 	.byte	0x04, 0x12
        /*024e*/ 	.short	(.L_99 - .L_98)
	.align		4
.L_98:
        /*0250*/ 	.word	index@(_Z13gpukernel_4aaPdS_iPi)
        /*0254*/ 	.word	0x00000000


	//----- nvinfo : EIATTR_MIN_STACK_SIZE
	.align		4
.L_99:
        /*0258*/ 	.byte	0x04, 0x12
        /*025a*/ 	.short	(.L_101 - .L_100)
	.align		4
.L_100:
        /*025c*/ 	.word	index@(_Z13gpukernel_8bbPdS_iPi)
        /*0260*/ 	.word	0x00000000


	//----- nvinfo : EIATTR_MIN_STACK_SIZE
	.align		4
.L_101:
        /*0264*/ 	.byte	0x04, 0x12
        /*0266*/ 	.short	(.L_103 - .L_102)
	.align		4
.L_102:
        /*0268*/ 	.word	index@(_Z13gpukernel_8baPdS_iPi)
        /*026c*/ 	.word	0x00000000


	//----- nvinfo : EIATTR_MIN_STACK_SIZE
	.align		4
.L_103:
        /*0270*/ 	.byte	0x04, 0x12
        /*0272*/ 	.short	(.L_105 - .L_104)
	.align		4
.L_104:
        /*0274*/ 	.word	index@(_Z13gpukernel_8abPdS_iPi)
        /*0278*/ 	.word	0x00000000


	//----- nvinfo : EIATTR_MIN_STACK_SIZE
	.align		4
.L_105:
        /*027c*/ 	.byte	0x04, 0x12
        /*027e*/ 	.short	(.L_107 - .L_106)
	.align		4
.L_106:
        /*0280*/ 	.word	index@(_Z13gpukernel_8aaPdS_iPi)
        /*0284*/ 	.word	0x00000000


	//----- nvinfo : EIATTR_MIN_STACK_SIZE
	.align		4
.L_107:
        /*0288*/ 	.byte	0x04, 0x12
        /*028a*/ 	.short	(.L_109 - .L_108)
	.align		4
.L_108:
        /*028c*/ 	.word	index@(_Z14gpukernel_16bbPdS_iPi)
        /*0290*/ 	.word	0x00000000


	//----- nvinfo : EIATTR_MIN_STACK_SIZE
	.align		4
.L_109:
        /*0294*/ 	.byte	0x04, 0x12
        /*0296*/ 	.short	(.L_111 - .L_110)
	.align		4
.L_110:
        /*0298*/ 	.word	index@(_Z14gpukernel_16baPdS_iPi)
        /*029c*/ 	.word	0x00000000


	//----- nvinfo : EIATTR_MIN_STACK_SIZE
	.align		4
.L_111:
        /*02a0*/ 	.byte	0x04, 0x12
        /*02a2*/ 	.short	(.L_113 - .L_112)
	.align		4
.L_112:
        /*02a4*/ 	.word	index@(_Z14gpukernel_16abPdS_iPi)
        /*02a8*/ 	.word	0x00000000


	//----- nvinfo : EIATTR_MIN_STACK_SIZE
	.align		4
.L_113:
        /*02ac*/ 	.byte	0x04, 0x12
        /*02ae*/ 	.short	(.L_115 - .L_114)
	.align		4
.L_114:
        /*02b0*/ 	.word	index@(_Z14gpukernel_16aaPdS_iPi)
        /*02b4*/ 	.word	0x00000000


	//----- nvinfo : EIATTR_MIN_STACK_SIZE
	.align		4
.L_115:
        /*02b8*/ 	.byte	0x04, 0x12
        /*02ba*/ 	.short	(.L_117 - .L_116)
	.align		4
.L_116:
        /*02bc*/ 	.word	index@(_Z13gpukernel_32bPdS_iPi)
        /*02c0*/ 	.word	0x00000000


	//----- nvinfo : EIATTR_MIN_STACK_SIZE
	.align		4
.L_117:
        /*02c4*/ 	.byte	0x04, 0x12
        /*02c6*/ 	.short	(.L_119 - .L_118)
	.align		4
.L_118:
        /*02c8*/ 	.word	index@(_Z13gpukernel_32aPdS_iPi)
        /*02cc*/ 	.word	0x00000000
.L_119:


//--------------------- .nv.compat                --------------------------
	.section	.nv.compat,"",@"SHT_CUDA_COMPAT_INFO"
	.align	4
        /*0000*/ 	.byte	0x02, 0x09, 0x00, 0x00, 0x02, 0x02, 0x01, 0x00, 0x02, 0x05, 0x05, 0x00, 0x03, 0x07, 0x01, 0x01
        /*0010*/ 	.byte	0x02, 0x03, 0x00, 0x00, 0x02, 0x06, 0x01, 0x00, 0x04, 0x0b, 0x08, 0x00, 0x01, 0x00, 0x00, 0x00
        /*0020*/ 	.byte	0x00, 0x00, 0x00, 0x00


//--------------------- .nv.info._Z12gpukernel_1bPdS_iPi --------------------------
	.section	.nv.info._Z12gpukernel_1bPdS_iPi,"",@"SHT_CUDA_INFO"
	.sectionflags	@""
	.align	4


	//----- nvinfo : EIATTR_CUDA_API_VERSION
	.align		4
        /*0000*/ 	.byte	0x04, 0x37
        /*0002*/ 	.short	(.L_121 - .L_120)
.L_120:
        /*0004*/ 	.word	0x00000082


	//----- nvinfo : EIATTR_KPARAM_INFO
	.align		4
.L_121:
        /*0008*/ 	.byte	0x04, 0x17
        /*000a*/ 	.short	(.L_123 - .L_122)
.L_122:
        /*000c*/ 	.word	0x00000000
        /*0010*/ 	.short	0x0003
        /*0012*/ 	.short	0x0018
        /*0014*/ 	.byte	0x00, 0xf5, 0x21, 0x00


	//----- nvinfo : EIATTR_KPARAM_INFO
	.align		4
.L_123:
        /*0018*/ 	.byte	0x04, 0x17
        /*001a*/ 	.short	(.L_125 - .L_124)
.L_124:
        /*001c*/ 	.word	0x00000000
        /*0020*/ 	.short	0x0002
        /*0022*/ 	.short	0x0010
        /*0024*/ 	.byte	0x00, 0xf0, 0x11, 0x00


	//----- nvinfo : EIATTR_KPARAM_INFO
	.align		4
.L_125:
        /*0028*/ 	.byte	0x04, 0x17
        /*002a*/ 	.short	(.L_127 - .L_126)
.L_126:
        /*002c*/ 	.word	0x00000000
        /*0030*/ 	.short	0x0001
        /*0032*/ 	.short	0x0008
        /*0034*/ 	.byte	0x00, 0xf5, 0x21, 0x00


	//----- nvinfo : EIATTR_KPARAM_INFO
	.align		4
.L_127:
        /*0038*/ 	.byte	0x04, 0x17
        /*003a*/ 	.short	(.L_129 - .L_128)
.L_128:
        /*003c*/ 	.word	0x00000000
        /*0040*/ 	.short	0x0000
        /*0042*/ 	.short	0x0000
        /*0044*/ 	.byte	0x00, 0xf5, 0x21, 0x00


	//----- nvinfo : EIATTR_SPARSE_MMA_MASK
	.align		4
.L_129:
        /*0048*/ 	.byte	0x03, 0x50
        /*004a*/ 	.short	0x0000


	//----- nvinfo : EIATTR_MAXREG_COUNT
	.align		4
        /*004c*/ 	.byte	0x03, 0x1b
        /*004e*/ 	.short	0x00ff


	//----- nvinfo : EIATTR_MERCURY_ISA_VERSION
	.align		4
        /*0050*/ 	.byte	0x03, 0x5f
        /*0052*/ 	.short	0x0101


	//----- nvinfo : EIATTR_VRC_CTA_INIT_COUNT
	.align		4
        /*0054*/ 	.byte	0x02, 0x4a
	.zero		1
	.zero		1


	//----- nvinfo : EIATTR_EXIT_INSTR_OFFSETS
	.align		4
        /*0058*/ 	.byte	0x04, 0x1c
        /*005a*/ 	.short	(.L_131 - .L_130)


	//   ....[0]....
.L_130:
        /*005c*/ 	.word	0x00000040


	//   ....[1]....
        /*0060*/ 	.word	0x000005f0


	//----- nvinfo : EIATTR_CRS_STACK_SIZE
	.align		4
.L_131:
        /*0064*/ 	.byte	0x04, 0x1e
        /*0066*/ 	.short	(.L_133 - .L_132)
.L_132:
        /*0068*/ 	.word	0x00000000


	//----- nvinfo : EIATTR_CBANK_PARAM_SIZE
	.align		4
.L_133:
        /*006c*/ 	.byte	0x03, 0x19
        /*006e*/ 	.short	0x0020


	//----- nvinfo : EIATTR_PARAM_CBANK
	.align		4
        /*0070*/ 	.byte	0x04, 0x0a
        /*0072*/ 	.short	(.L_135 - .L_134)
	.align		4
.L_134:
        /*0074*/ 	.word	index@(.nv.constant0._Z12gpukernel_1bPdS_iPi)
        /*0078*/ 	.short	0x0380
        /*007a*/ 	.short	0x0020


	//----- nvinfo : EIATTR_SW_WAR
	.align		4
.L_135:
        /*007c*/ 	.byte	0x04, 0x36
        /*007e*/ 	.short	(.L_137 - .L_136)
.L_136:
        /*0080*/ 	.word	0x00000008
.L_137:


//--------------------- .nv.info._Z12gpukernel_1aPdS_iPi --------------------------
	.section	.nv.info._Z12gpukernel_1aPdS_iPi,"",@"SHT_CUDA_INFO"
	.sectionflags	@""
	.align	4


	//----- nvinfo : EIATTR_CUDA_API_VERSION
	.align		4
        /*0000*/ 	.byte	0x04, 0x37
        /*0002*/ 	.short	(.L_139 - .L_138)
.L_138:
        /*0004*/ 	.word	0x00000082


	//----- nvinfo : EIATTR_KPARAM_INFO
	.align		4
.L_139:
        /*0008*/ 	.byte	0x04, 0x17
        /*000a*/ 	.short	(.L_141 - .L_140)
.L_140:
        /*000c*/ 	.word	0x00000000
        /*0010*/ 	.short	0x0003
        /*0012*/ 	.short	0x0018
        /*0014*/ 	.byte	0x00, 0xf5, 0x21, 0x00


	//----- nvinfo : EIATTR_KPARAM_INFO
	.align		4
.L_141:
        /*0018*/ 	.byte	0x04, 0x17
        /*001a*/ 	.short	(.L_143 - .L_142)
.L_142:
        /*001c*/ 	.word	0x00000000
        /*0020*/ 	.short	0x0002
        /*0022*/ 	.short	0x0010
        /*0024*/ 	.byte	0x00, 0xf0, 0x11, 0x00


	//----- nvinfo : EIATTR_KPARAM_INFO
	.align		4
.L_143:
        /*0028*/ 	.byte	0x04, 0x17
        /*002a*/ 	.short	(.L_145 - .L_144)
.L_144:
        /*002c*/ 	.word	0x00000000
        /*0030*/ 	.short	0x0001
        /*0032*/ 	.short	0x0008
        /*0034*/ 	.byte	0x00, 0xf5, 0x21, 0x00


	//----- nvinfo : EIATTR_KPARAM_INFO
	.align		4
.L_145:
        /*0038*/ 	.byte	0x04, 0x17
        /*003a*/ 	.short	(.L_147 - .L_146)
.L_146:
        /*003c*/ 	.word	0x00000000
        /*0040*/ 	.short	0x0000
        /*0042*/ 	.short	0x0000
        /*0044*/ 	.byte	0x00, 0xf5, 0x21, 0x00


	//----- nvinfo : EIATTR_SPARSE_MMA_MASK
	.align		4
.L_147:
        /*0048*/ 	.byte	0x03, 0x50
        /*004a*/ 	.short	0x0000


	//----- nvinfo : EIATTR_MAXREG_COUNT
	.align		4
        /*004c*/ 	.byte	0x03, 0x1b
        /*004e*/ 	.short	0x00ff


	//----- nvinfo : EIATTR_MERCURY_ISA_VERSION
	.align		4
        /*0050*/ 	.byte	0x03, 0x5f
        /*0052*/ 	.short	0x0101


	//----- nvinfo : EIATTR_VRC_CTA_INIT_COUNT
	.align		4
        /*0054*/ 	.byte	0x02, 0x4a
	.zero		1
	.zero		1


	//----- nvinfo : EIATTR_EXIT_INSTR_OFFSETS
	.align		4
        /*0058*/ 	.byte	0x04, 0x1c
        /*005a*/ 	.short	(.L_149 - .L_148)


	//   ....[0]....
.L_148:
        /*005c*/ 	.word	0x00000040


	//   ....[1]....
        /*0060*/ 	.word	0x000005f0


	//----- nvinfo : EIATTR_CRS_STACK_SIZE
	.align		4
.L_149:
        /*0064*/ 	.byte	0x04, 0x1e
        /*0066*/ 	.short	(.L_151 - .L_150)
.L_150:
        /*0068*/ 	.word	0x00000000


	//----- nvinfo : EIATTR_CBANK_PARAM_SIZE
	.align		4
.L_151:
        /*006c*/ 	.byte	0x03, 0x19
        /*006e*/ 	.short	0x0020


	//----- nvinfo : EIATTR_PARAM_CBANK
	.align		4
        /*0070*/ 	.byte	0x04, 0x0a
        /*0072*/ 	.short	(.L_153 - .L_152)
	.align		4
.L_152:
        /*0074*/ 	.word	index@(.nv.constant0._Z12gpukernel_1aPdS_iPi)
        /*0078*/ 	.short	0x0380
        /*007a*/ 	.short	0x0020


	//----- nvinfo : EIATTR_SW_WAR
	.align		4
.L_153:
        /*007c*/ 	.byte	0x04, 0x36
        /*007e*/ 	.short	(.L_155 - .L_154)
.L_154:
        /*0080*/ 	.word	0x00000008
.L_155:


//--------------------- .nv.info._Z13gpukernel_2bbPdS_iPi --------------------------
	.section	.nv.info._Z13gpukernel_2bbPdS_iPi,"",@"SHT_CUDA_INFO"
	.sectionflags	@""
	.align	4


	//----- nvinfo : EIATTR_CUDA_API_VERSION
	.align		4
        /*0000*/ 	.byte	0x04, 0x37
        /*0002*/ 	.short	(.L_157 - .L_156)
.L_156:
        /*0004*/ 	.word	0x00000082


	//----- nvinfo : EIATTR_KPARAM_INFO
	.align		4
.L_157:
        /*0008*/ 	.byte	0x04, 0x17
        /*000a*/ 	.short	(.L_159 - .L_158)
.L_158:
        /*000c*/ 	.word	0x00000000
        /*0010*/ 	.short	0x0003
        /*0012*/ 	.short	0x0018
        /*0014*/ 	.byte	0x00, 0xf5, 0x21, 0x00


	//----- nvinfo : EIATTR_KPARAM_INFO
	.align		4
.L_159:
        /*0018*/ 	.byte	0x04, 0x17
        /*001a*/ 	.short	(.L_161 - .L_160)
.L_160:
        /*001c*/ 	.word	0x00000000
        /*0020*/ 	.short	0x0002
        /*0022*/ 	.short	0x0010
        /*0024*/ 	.byte	0x00, 0xf0, 0x11, 0x00


	//----- nvinfo : EIATTR_KPARAM_INFO
	.align		4
.L_161:
        /*0028*/ 	.byte	0x04, 0x17
        /*002a*/ 	.short	(.L_163 - .L_162)
.L_162:
        /*002c*/ 	.word	0x00000000
        /*0030*/ 	.short	0x0001
        /*0032*/ 	.short	0x0008
        /*0034*/ 	.byte	0x00, 0xf5, 0x21, 0x00


	//----- nvinfo : EIATTR_KPARAM_INFO
	.align		4
.L_163:
        /*0038*/ 	.byte	0x04, 0x17
        /*003a*/ 	.short	(.L_165 - .L_164)
.L_164:
        /*003c*/ 	.word	0x00000000
        /*0040*/ 	.short	0x0000
        /*0042*/ 	.short	0x0000
        /*0044*/ 	.byte	0x00, 0xf5, 0x21, 0x00


	//----- nvinfo : EIATTR_SPARSE_MMA_MASK
	.align		4
.L_165:
        /*0048*/ 	.byte	0x03, 0x50
        /*004a*/ 	.short	0x0000


	//----- nvinfo : EIATTR_MAXREG_COUNT
	.align		4
        /*004c*/ 	.byte	0x03, 0x1b
        /*004e*/ 	.short	0x00ff


	//----- nvinfo : EIATTR_MERCURY_ISA_VERSION
	.align		4
        /*0050*/ 	.byte	0x03, 0x5f
        /*0052*/ 	.short	0x0101


	//----- nvinfo : EIATTR_VRC_CTA_INIT_COUNT
	.align		4
        /*0054*/ 	.byte	0x02, 0x4a
	.zero		1
	.zero		1


	//----- nvinfo : EIATTR_EXIT_INSTR_OFFSETS
	.align		4
        /*0058*/ 	.byte	0x04, 0x1c
        /*005a*/ 	.short	(.L_167 - .L_166)


	//   ....[0]....
.L_166:
        /*005c*/ 	.word	0x00000050


	//   ....[1]....
        /*0060*/ 	.word	0x00001070


	//----- nvinfo : EIATTR_CRS_STACK_SIZE
	.align		4
.L_167:
        /*0064*/ 	.byte	0x04, 0x1e
        /*0066*/ 	.short	(.L_169 - .L_168)
.L_168:
        /*0068*/ 	.word	0x00000000


	//----- nvinfo : EIATTR_CBANK_PARAM_SIZE
	.align		4
.L_169:
        /*006c*/ 	.byte	0x03, 0x19
        /*006e*/ 	.short	0x0020


	//----- nvinfo : EIATTR_PARAM_CBANK
	.align		4
        /*0070*/ 	.byte	0x04, 0x0a
        /*0072*/ 	.short	(.L_171 - .L_170)
	.align		4
.L_170:
        /*0074*/ 	.word	index@(.nv.constant0._Z13gpukernel_2bbPdS_iPi)
        /*0078*/ 	.short	0x0380
        /*007a*/ 	.short	0x0020


	//----- nvinfo : EIATTR_SW_WAR
	.align		4
.L_171:
        /*007c*/ 	.byte	0x04, 0x36
        /*007e*/ 	.short	(.L_173 - .L_172)
.L_172:
        /*0080*/ 	.word	0x00000008
.L_173:


//--------------------- .nv.info._Z13gpukernel_2baPdS_iPi --------------------------
	.section	.nv.info._Z13gpukernel_2baPdS_iPi,"",@"SHT_CUDA_INFO"
	.sectionflags	@""
	.align	4


	//----- nvinfo : EIATTR_CUDA_API_VERSION
	.align		4
        /*0000*/ 	.byte	0x04, 0x37
        /*0002*/ 	.short	(.L_175 - .L_174)
.L_174:
        /*0004*/ 	.word	0x00000082


	//----- nvinfo : EIATTR_KPARAM_INFO
	.align		4
.L_175:
        /*0008*/ 	.byte	0x04, 0x17
        /*000a*/ 	.short	(.L_177 - .L_176)
.L_176:
        /*000c*/ 	.word	0x00000000
        /*0010*/ 	.short	0x0003
        /*0012*/ 	.short	0x0018
        /*0014*/ 	.byte	0x00, 0xf5, 0x21, 0x00


	//----- nvinfo : EIATTR_KPARAM_INFO
	.align		4
.L_177:
        /*0018*/ 	.byte	0x04, 0x17
        /*001a*/ 	.short	(.L_179 - .L_178)
.L_178:
        /*001c*/ 	.word	0x00000000
        /*0020*/ 	.short	0x0002
        /*0022*/ 	.short	0x0010
        /*0024*/ 	.byte	0x00, 0xf0, 0x11, 0x00


	//----- nvinfo : EIATTR_KPARAM_INFO
	.align		4
.L_179:
        /*0028*/ 	.byte	0x04, 0x17
        /*002a*/ 	.short	(.L_181 - .L_180)
.L_180:
        /*002c*/ 	.word	0x00000000
        /*0030*/ 	.short	0x0001
        /*0032*/ 	.short	0x0008
        /*0034*/ 	.byte	0x00, 0xf5, 0x21, 0x00


	//----- nvinfo : EIATTR_KPARAM_INFO
	.align		4
.L_181:
        /*0038*/ 	.byte	0x04, 0x17
        /*003a*/ 	.short	(.L_183 - .L_182)
.L_182:
        /*003c*/ 	.word	0x00000000
        /*0040*/ 	.short	0x0000
        /*0042*/ 	.short	0x0000
        /*0044*/ 	.byte	0x00, 0xf5, 0x21, 0x00


	//----- nvinfo : EIATTR_SPARSE_MMA_MASK
	.align		4
.L_183:
        /*0048*/ 	.byte	0x03, 0x50
        /*004a*/ 	.short	0x0000


	//----- nvinfo : EIATTR_MAXREG_COUNT
	.align		4
        /*004c*/ 	.byte	0x03, 0x1b
        /*004e*/ 	.short	0x00ff


	//----- nvinfo : EIATTR_MERCURY_ISA_VERSION
	.align		4
        /*0050*/ 	.byte	0x03, 0x5f
        /*0052*/ 	.short	0x0101


	//----- nvinfo : EIATTR_VRC_CTA_INIT_COUNT
	.align		4
        /*0054*/ 	.byte	0x02, 0x4a
	.zero		1
	.zero		1


	//----- nvinfo : EIATTR_EXIT_INSTR_OFFSETS
	.align		4
        /*0058*/ 	.byte	0x04, 0x1c
        /*005a*/ 	.short	(.L_185 - .L_184)


	//   ....[0]....
.L_184:
        /*005c*/ 	.word	0x00000050


	//   ....[1]....
        /*0060*/ 	.word	0x00000680


	//----- nvinfo : EIATTR_CRS_STACK_SIZE
	.align		4
.L_185:
        /*0064*/ 	.byte	0x04, 0x1e
        /*0066*/ 	.short	(.L_187 - .L_186)
.L_186:
        /*0068*/ 	.word	0x00000000


	//----- nvinfo : EIATTR_CBANK_PARAM_SIZE
	.align		4
.L_187:
        /*006c*/ 	.byte	0x03, 0x19
        /*006e*/ 	.short	0x0020


	//----- nvinfo : EIATTR_PARAM_CBANK
	.align		4
        /*0070*/ 	.byte	0x04, 0x0a
        /*0072*/ 	.short	(.L_189 - .L_188)
	.align		4
.L_188:
        /*0074*/ 	.word	index@(.nv.constant0._Z13gpukernel_2baPdS_iPi)
        /*0078*/ 	.short	0x0380
        /*007a*/ 	.short	0x0020


	//----- nvinfo : EIATTR_SW_WAR
	.align		4
.L_189:
        /*007c*/ 	.byte	0x04, 0x36
        /*007e*/ 	.short	(.L_191 - .L_190)
.L_190:
        /*0080*/ 	.word	0x00000008
.L_191:


//--------------------- .nv.info._Z13gpukernel_2abPdS_iPi --------------------------
	.section	.nv.info._Z13gpukernel_2abPdS_iPi,"",@"SHT_CUDA_INFO"
	.sectionflags	@""
	.align	4


	//----- nvinfo : EIATTR_CUDA_API_VERSION
	.align		4
        /*0000*/ 	.byte	0x04, 0x37
        /*0002*/ 	.short	(.L_193 - .L_192)
.L_192:
        /*0004*/ 	.word	0x00000082


	//----- nvinfo : EIATTR_KPARAM_INFO
	.align		4
.L_193:
        /*0008*/ 	.byte	0x04, 0x17
        /*000a*/ 	.short	(.L_195 - .L_194)
.L_194:
        /*000c*/ 	.word	0x00000000
        /*0010*/ 	.short	0x0003
        /*0012*/ 	.short	0x0018
        /*0014*/ 	.byte	0x00, 0xf5, 0x21, 0x00


	//----- nvinfo : EIATTR_KPARAM_INFO
	.align		4
.L_195:
        /*0018*/ 	.byte	0x04, 0x17
        /*001a*/ 	.short	(.L_197 - .L_196)
.L_196:
        /*001c*/ 	.word	0x00000000
        /*0020*/ 	.short	0x0002
        /*0022*/ 	.short	0x0010
        /*0024*/ 	.byte	0x00, 0xf0, 0x11, 0x00


	//----- nvinfo : EIATTR_KPARAM_INFO
	.align		4
.L_197:
        /*0028*/ 	.byte	0x04, 0x17
        /*002a*/ 	.short	(.L_199 - .L_198)
.L_198:
        /*002c*/ 	.word	0x00000000
        /*0030*/ 	.short	0x0001
        /*0032*/ 	.short	0x0008
        /*0034*/ 	.byte	0x00, 0xf5, 0x21, 0x00


	//----- nvinfo : EIATTR_KPARAM_INFO
	.align		4
.L_199:
        /*0038*/ 	.byte	0x04, 0x17
        /*003a*/ 	.short	(.L_201 - .L_200)
.L_200:
        /*003c*/ 	.word	0x00000000
        /*0040*/ 	.short	0x0000
        /*0042*/ 	.short	0x0000
        /*0044*/ 	.byte	0x00, 0xf5, 0x21, 0x00


	//----- nvinfo : EIATTR_SPARSE_MMA_MASK
	.align		4
.L_201:
        /*0048*/ 	.byte	0x03, 0x50
        /*004a*/ 	.short	0x0000


	//----- nvinfo : EIATTR_MAXREG_COUNT
	.align		4
        /*004c*/ 	.byte	0x03, 0x1b
        /*004e*/ 	.short	0x00ff


	//----- nvinfo : EIATTR_MERCURY_ISA_VERSION
	.align		4
        /*0050*/ 	.byte	0x03, 0x5f
        /*0052*/ 	.short	0x0101


	//----- nvinfo : EIATTR_VRC_CTA_INIT_COUNT
	.align		4
        /*0054*/ 	.byte	0x02, 0x4a
	.zero		1
	.zero		1


	//----- nvinfo : EIATTR_EXIT_INSTR_OFFSETS
	.align		4
        /*0058*/ 	.byte	0x04, 0x1c
        /*005a*/ 	.short	(.L_203 - .L_202)


	//   ....[0]....
.L_202:
        /*005c*/ 	.word	0x00000050


	//   ....[1]....
        /*0060*/ 	.word	0x00000670


	//----- nvinfo : EIATTR_CRS_STACK_SIZE
	.align		4
.L_203:
        /*0064*/ 	.byte	0x04, 0x1e
        /*0066*/ 	.short	(.L_205 - .L_204)
.L_204:
        /*0068*/ 	.word	0x00000000


	//----- nvinfo : EIATTR_CBANK_PARAM_SIZE
	.align		4
.L_205:
        /*006c*/ 	.byte	0x03, 0x19
        /*006e*/ 	.short	0x0020


	//----- nvinfo : EIATTR_PARAM_CBANK
	.align		4
        /*0070*/ 	.byte	0x04, 0x0a
        /*0072*/ 	.short	(.L_207 - .L_206)
	.align		4
.L_206:
        /*0074*/ 	.word	index@(.nv.constant0._Z13gpukernel_2abPdS_iPi)
        /*0078*/ 	.short	0x0380
        /*007a*/ 	.short	0x0020


	//----- nvinfo : EIATTR_SW_WAR
	.align		4
.L_207:
        /*007c*/ 	.byte	0x04, 0x36
        /*007e*/ 	.short	(.L_209 - .L_208)
.L_208:
        /*0080*/ 	.word	0x00000008
.L_209:


//--------------------- .nv.info._Z13gpukernel_2aaPdS_iPi --------------------------
	.section	.nv.info._Z13gpukernel_2aaPdS_iPi,"",@"SHT_CUDA_INFO"
	.sectionflags	@""
	.align	4


	//----- nvinfo : EIATTR_CUDA_API_VERSION
	.align		4
        /*0000*/ 	.byte	0x04, 0x37
        /*0002*/ 	.short	(.L_211 - .L_210)
.L_210:
        /*0004*/ 	.word	0x00000082


	//----- nvinfo : EIATTR_KPARAM_INFO
	.align		4
.L_211:
        /*0008*/ 	.byte	0x04, 0x17
        /*000a*/ 	.short	(.L_213 - .L_212)
.L_212:
        /*000c*/ 	.word	0x00000000
        /*0010*/ 	.short	0x0003
        /*0012*/ 	.short	0x0018
        /*0014*/ 	.byte	0x00, 0xf5, 0x21, 0x00


	//----- nvinfo : EIATTR_KPARAM_INFO
	.align		4
.L_213:
        /*0018*/ 	.byte	0x04, 0x17
        /*001a*/ 	.short	(.L_215 - .L_214)
.L_214:
        /*001c*/ 	.word	0x00000000
        /*0020*/ 	.short	0x0002
        /*0022*/ 	.short	0x0010
        /*0024*/ 	.byte	0x00, 0xf0, 0x11, 0x00


	//----- nvinfo : EIATTR_KPARAM_INFO
	.align		4
.L_215:
        /*0028*/ 	.byte	0x04, 0x17
        /*002a*/ 	.short	(.L_217 - .L_216)
.L_216:
        /*002c*/ 	.word	0x00000000
        /*0030*/ 	.short	0x0001
        /*0032*/ 	.short	0x0008
        /*0034*/ 	.byte	0x00, 0xf5, 0x21, 0x00


	//----- nvinfo : EIATTR_KPARAM_INFO
	.align		4
.L_217:
        /*0038*/ 	.byte	0x04, 0x17
        /*003a*/ 	.short	(.L_219 - .L_218)
.L_218:
        /*003c*/ 	.word	0x00000000
        /*0040*/ 	.short	0x0000
        /*0042*/ 	.short	0x0000
        /*0044*/ 	.byte	0x00, 0xf5, 0x21, 0x00


	//----- nvinfo : EIATTR_SPARSE_MMA_MASK
	.align		4
.L_219:
        /*0048*/ 	.byte	0x03, 0x50
        /*004a*/ 	.short	0x0000


	//----- nvinfo : EIATTR_MAXREG_COUNT
	.align		4
        /*004c*/ 	.byte	0x03, 0x1b
        /*004e*/ 	.short	0x00ff


	//----- nvinfo : EIATTR_MERCURY_ISA_VERSION
	.align		4
        /*0050*/ 	.byte	0x03, 0x5f
        /*0052*/ 	.short	0x0101


	//----- nvinfo : EIATTR_VRC_CTA_INIT_COUNT
	.align		4
        /*0054*/ 	.byte	0x02, 0x4a
	.zero		1
	.zero		1


	//----- nvinfo : EIATTR_EXIT_INSTR_OFFSETS
	.align		4
        /*0058*/ 	.byte	0x04, 0x1c
        /*005a*/ 	.short	(.L_221 - .L_220)


	//   ....[0]....
.L_220:
        /*005c*/ 	.word	0x00000050


	//   ....[1]....
        /*0060*/ 	.word	0x00000650


	//----- nvinfo : EIATTR_CRS_STACK_SIZE
	.align		4
.L_221:
        /*0064*/ 	.byte	0x04, 0x1e
        /*0066*/ 	.short	(.L_223 - .L_222)
.L_222:
        /*0068*/ 	.word	0x00000000


	//----- nvinfo : EIATTR_CBANK_PARAM_SIZE
	.align		4
.L_223:
        /*006c*/ 	.byte	0x03, 0x19
        /*006e*/ 	.short	0x0020


	//----- nvinfo : EIATTR_PARAM_CBANK
	.align		4
        /*0070*/ 	.byte	0x04, 0x0a
        /*0072*/ 	.short	(.L_225 - .L_224)
	.align		4
.L_224:
        /*0074*/ 	.word	index@(.nv.constant0._Z13gpukernel_2aaPdS_iPi)
        /*0078*/ 	.short	0x0380
        /*007a*/ 	.short	0x0020


	//----- nvinfo : EIATTR_SW_WAR
	.align		4
.L_225:
        /*007c*/ 	.byte	0x04, 0x36
        /*007e*/ 	.short	(.L_227 - .L_226)
.L_226:
        /*0080*/ 	.word	0x00000008
.L_227:


//--------------------- .nv.info._Z13gpukernel_4bbPdS_iPi --------------------------
	.section	.nv.info._Z13gpukernel_4bbPdS_iPi,"",@"SHT_CUDA_INFO"
	.sectionflags	@""
	.align	4


	//----- nvinfo : EIATTR_CUDA_API_VERSION
	.align		4
        /*0000*/ 	.byte	0x04, 0x37
        /*0002*/ 	.short	(.L_229 - .L_228)
.L_228:
        /*0004*/ 	.word	0x00000082


	//----- nvinfo : EIATTR_KPARAM_INFO
	.align		4
.L_229:
        /*0008*/ 	.byte	0x04, 0x17
        /*000a*/ 	.short	(.L_231 - .L_230)
.L_230:
        /*000c*/ 	.word	0x00000000
        /*0010*/ 	.short	0x0003
        /*0012*/ 	.short	0x0018
        /*0014*/ 	.byte	0x00, 0xf5, 0x21, 0x00


	//----- nvinfo : EIATTR_KPARAM_INFO
	.align		4
.L_231:
        /*0018*/ 	.byte	0x04, 0x17
        /*001a*/ 	.short	(.L_233 - .L_232)
.L_232:
        /*001c*/ 	.word	0x00000000
        /*0020*/ 	.short	0x0002
        /*0022*/ 	.short	0x0010
        /*0024*/ 	.byte	0x00, 0xf0, 0x11, 0x00


	//----- nvinfo : EIATTR_KPARAM_INFO
	.align		4
.L_233:
        /*0028*/ 	.byte	0x04, 0x17
        /*002a*/ 	.short	(.L_235 - .L_234)
.L_234:
        /*002c*/ 	.word	0x00000000
        /*0030*/ 	.short	0x0001
        /*0032*/ 	.short	0x0008
        /*0034*/ 	.byte	0x00, 0xf5, 0x21, 0x00


	//----- nvinfo : EIATTR_KPARAM_INFO
	.align		4
.L_235:
        /*0038*/ 	.byte	0x04, 0x17
        /*003a*/ 	.short	(.L_237 - .L_236)
.L_236:
        /*003c*/ 	.word	0x00000000
        /*0040*/ 	.short	0x0000
        /*0042*/ 	.short	0x0000
        /*0044*/ 	.byte	0x00, 0xf5, 0x21, 0x00


	//----- nvinfo : EIATTR_SPARSE_MMA_MASK
	.align		4
.L_237:
        /*0048*/ 	.byte	0x03, 0x50
        /*004a*/ 	.short	0x0000


	//----- nvinfo : EIATTR_MAXREG_COUNT
	.align		4
        /*004c*/ 	.byte	0x03, 0x1b
        /*004e*/ 	.short	0x00ff


	//----- nvinfo : EIATTR_MERCURY_ISA_VERSION
	.align		4
        /*0050*/ 	.byte	0x03, 0x5f
        /*0052*/ 	.short	0x0101


	//----- nvinfo : EIATTR_VRC_CTA_INIT_COUNT
	.align		4
        /*0054*/ 	.byte	0x02, 0x4a
	.zero		1
	.zero		1


	//----- nvinfo : EIATTR_EXIT_INSTR_OFFSETS
	.align		4
        /*0058*/ 	.byte	0x04, 0x1c
        /*005a*/ 	.short	(.L_239 - .L_238)


	//   ....[0]....
.L_238:
        /*005c*/ 	.word	0x00000050


	//   ....[1]....
        /*0060*/ 	.word	0x00000e70


	//----- nvinfo : EIATTR_CRS_STACK_SIZE
	.align		4
.L_239:
        /*0064*/ 	.byte	0x04, 0x1e
        /*0066*/ 	.short	(.L_241 - .L_240)
.L_240:
        /*0068*/ 	.word	0x00000000


	//----- nvinfo : EIATTR_CBANK_PARAM_SIZE
	.align		4
.L_241:
        /*006c*/ 	.byte	0x03, 0x19
        /*006e*/ 	.short	0x0020


	//----- nvinfo : EIATTR_PARAM_CBANK
	.align		4
        /*0070*/ 	.byte	0x04, 0x0a
        /*0072*/ 	.short	(.L_243 - .L_242)
	.align		4
.L_242:
        /*0074*/ 	.word	index@(.nv.constant0._Z13gpukernel_4bbPdS_iPi)
        /*0078*/ 	.short	0x0380
        /*007a*/ 	.short	0x0020


	//----- nvinfo : EIATTR_SW_WAR
	.align		4
.L_243:
        /*007c*/ 	.byte	0x04, 0x36
        /*007e*/ 	.short	(.L_245 - .L_244)
.L_244:
        /*0080*/ 	.word	0x00000008
.L_245:


//--------------------- .nv.info._Z13gpukernel_4baPdS_iPi --------------------------
	.section	.nv.info._Z13gpukernel_4baPdS_iPi,"",@"SHT_CUDA_INFO"
	.sectionflags	@""
	.align	4


	//----- nvinfo : EIATTR_CUDA_API_VERSION
	.align		4
        /*0000*/ 	.byte	0x04, 0x37
        /*0002*/ 	.short	(.L_247 - .L_246)
.L_246:
        /*0004*/ 	.word	0x00000082


	//----- nvinfo : EIATTR_KPARAM_INFO
	.align		4
.L_247:
        /*0008*/ 	.byte	0x04, 0x17
        /*000a*/ 	.short	(.L_249 - .L_248)
.L_248:
        /*000c*/ 	.word	0x00000000
        /*0010*/ 	.short	0x0003
        /*0012*/ 	.short	0x0018
        /*0014*/ 	.byte	0x00, 0xf5, 0x21, 0x00


	//----- nvinfo : EIATTR_KPARAM_INFO
	.align		4
.L_249:
        /*0018*/ 	.byte	0x04, 0x17
        /*001a*/ 	.short	(.L_251 - .L_250)
.L_250:
        /*001c*/ 	.word	0x00000000
        /*0020*/ 	.short	0x0002
        /*0022*/ 	.short	0x0010
        /*0024*/ 	.byte	0x00, 0xf0, 0x11, 0x00


	//----- nvinfo : EIATTR_KPARAM_INFO
	.align		4
.L_251:
        /*0028*/ 	.byte	0x04, 0x17
        /*002a*/ 	.short	(.L_253 - .L_252)
.L_252:
        /*002c*/ 	.word	0x00000000
        /*0030*/ 	.short	0x0001
        /*0032*/ 	.short	0x0008
        /*0034*/ 	.byte	0x00, 0xf5, 0x21, 0x00


	//----- nvinfo : EIATTR_KPARAM_INFO
	.align		4
.L_253:
        /*0038*/ 	.byte	0x04, 0x17
        /*003a*/ 	.short	(.L_255 - .L_254)
.L_254:
        /*003c*/ 	.word	0x00000000
        /*0040*/ 	.short	0x0000
        /*0042*/ 	.short	0x0000
        /*0044*/ 	.byte	0x00, 0xf5, 0x21, 0x00


	//----- nvinfo : EIATTR_SPARSE_MMA_MASK
	.align		4
.L_255:
        /*0048*/ 	.byte	0x03, 0x50
        /*004a*/ 	.short	0x0000


	//----- nvinfo : EIATTR_MAXREG_COUNT
	.align		4
        /*004c*/ 	.byte	0x03, 0x1b
        /*004e*/ 	.short	0x00ff


	//----- nvinfo : EIATTR_MERCURY_ISA_VERSION
	.align		4
        /*0050*/ 	.byte	0x03, 0x5f
        /*0052*/ 	.short	0x0101


	//----- nvinfo : EIATTR_VRC_CTA_INIT_COUNT
	.align		4
        /*0054*/ 	.byte	0x02, 0x4a
	.zero		1
	.zero		1


	//----- nvinfo : EIATTR_EXIT_INSTR_OFFSETS
	.align		4
        /*0058*/ 	.byte	0x04, 0x1c
        /*005a*/ 	.short	(.L_257 - .L_256)


	//   ....[0]....
.L_256:
        /*005c*/ 	.word	0x00000050


	//   ....[1]....
        /*0060*/ 	.word	0x00000680


	//----- nvinfo : EIATTR_CRS_STACK_SIZE
	.align		4
.L_257:
        /*0064*/ 	.byte	0x04, 0x1e
        /*0066*/ 	.short	(.L_259 - .L_258)
.L_258:
        /*0068*/ 	.word	0x00000000


	//----- nvinfo : EIATTR_CBANK_PARAM_SIZE
	.align		4
.L_259:
        /*006c*/ 	.byte	0x03, 0x19
        /*006e*/ 	.short	0x0020


	//----- nvinfo : EIATTR_PARAM_CBANK
	.align		4
        /*0070*/ 	.byte	0x04, 0x0a
        /*0072*/ 	.short	(.L_261 - .L_260)
	.align		4
.L_260:
        /*0074*/ 	.word	index@(.nv.constant0._Z13gpukernel_4baPdS_iPi)
        /*0078*/ 	.short	0x0380
        /*007a*/ 	.short	0x0020


	//----- nvinfo : EIATTR_SW_WAR
	.align		4
.L_261:
        /*007c*/ 	.byte	0x04, 0x36
        /*007e*/ 	.short	(.L_263 - .L_262)
.L_262:
        /*0080*/ 	.word	0x00000008
.L_263:


//--------------------- .nv.info._Z13gpukernel_4abPdS_iPi --------------------------
	.section	.nv.info._Z13gpukernel_4abPdS_iPi,"",@"SHT_CUDA_INFO"
	.sectionflags	@""
	.align	4


	//----- nvinfo : EIATTR_CUDA_API_VERSION
	.align		4
        /*0000*/ 	.byte	0x04, 0x37
        /*0002*/ 	.short	(.L_265 - .L_264)
.L_264:
        /*0004*/ 	.word	0x00000082


	//----- nvinfo : EIATTR_KPARAM_INFO
	.align		4
.L_265:
        /*0008*/ 	.byte	0x04, 0x17
        /*000a*/ 	.short	(.L_267 - .L_266)
.L_266:
        /*000c*/ 	.word	0x00000000
        /*0010*/ 	.short	0x0003
        /*0012*/ 	.short	0x0018
        /*0014*/ 	.byte	0x00, 0xf5, 0x21, 0x00


	//----- nvinfo : EIATTR_KPARAM_INFO
	.align		4
.L_267:
        /*0018*/ 	.byte	0x04, 0x17
        /*001a*/ 	.short	(.L_269 - .L_268)
.L_268:
        /*001c*/ 	.word	0x00000000
        /*0020*/ 	.short	0x0002
        /*0022*/ 	.short	0x0010
        /*0024*/ 	.byte	0x00, 0xf0, 0x11, 0x00


	//----- nvinfo : EIATTR_KPARAM_INFO
	.align		4
.L_269:
        /*0028*/ 	.byte	0x04, 0x17
        /*002a*/ 	.short	(.L_271 - .L_270)
.L_270:
        /*002c*/ 	.word	0x00000000
        /*0030*/ 	.short	0x0001
        /*0032*/ 	.short	0x0008
        /*0034*/ 	.byte	0x00, 0xf5, 0x21, 0x00


	//----- nvinfo : EIATTR_KPARAM_INFO
	.align		4
.L_271:
        /*0038*/ 	.byte	0x04, 0x17
        /*003a*/ 	.short	(.L_273 - .L_272)
.L_272:
        /*003c*/ 	.word	0x00000000
        /*0040*/ 	.short	0x0000
        /*0042*/ 	.short	0x0000
        /*0044*/ 	.byte	0x00, 0xf5, 0x21, 0x00


	//----- nvinfo : EIATTR_SPARSE_MMA_MASK
	.align		4
.L_273:
        /*0048*/ 	.byte	0x03, 0x50
        /*004a*/ 	.short	0x0000


	//----- nvinfo : EIATTR_MAXREG_COUNT
	.align		4
        /*004c*/ 	.byte	0x03, 0x1b
        /*004e*/ 	.short	0x00ff


	//----- nvinfo : EIATTR_MERCURY_ISA_VERSION
	.align		4
        /*0050*/ 	.byte	0x03, 0x5f
        /*0052*/ 	.short	0x0101


	//----- nvinfo : EIATTR_VRC_CTA_INIT_COUNT
	.align		4
        /*0054*/ 	.byte	0x02, 0x4a
	.zero		1
	.zero		1


	//----- nvinfo : EIATTR_EXIT_INSTR_OFFSETS
	.align		4
        /*0058*/ 	.byte	0x04, 0x1c
        /*005a*/ 	.short	(.L_275 - .L_274)


	//   ....[0]....
.L_274:
        /*005c*/ 	.word	0x00000050


	//   ....[1]....
        /*0060*/ 	.word	0x00000670


	//----- nvinfo : EIATTR_CRS_STACK_SIZE
	.align		4
.L_275:
        /*0064*/ 	.byte	0x04, 0x1e
        /*0066*/ 	.short	(.L_277 - .L_276)
.L_276:
        /*0068*/ 	.word	0x00000000


	//----- nvinfo : EIATTR_CBANK_PARAM_SIZE
	.align		4
.L_277:
        /*006c*/ 	.byte	0x03, 0x19
        /*006e*/ 	.short	0x0020


	//----- nvinfo : EIATTR_PARAM_CBANK
	.align		4
        /*0070*/ 	.byte	0x04, 0x0a
        /*0072*/ 	.short	(.L_279 - .L_278)
	.align		4
.L_278:
        /*0074*/ 	.word	index@(.nv.constant0._Z13gpukernel_4abPdS_iPi)
        /*0078*/ 	.short	0x0380
        /*007a*/ 	.short	0x0020


	//----- nvinfo : EIATTR_SW_WAR
	.align		4
.L_279:
        /*007c*/ 	.byte	0x04, 0x36
        /*007e*/ 	.short	(.L_281 - .L_280)
.L_280:
        /*0080*/ 	.word	0x00000008
.L_281:


//--------------------- .nv.info._Z13gpukernel_4aaPdS_iPi --------------------------
	.section	.nv.info._Z13gpukernel_4aaPdS_iPi,"",@"SHT_CUDA_INFO"
	.sectionflags	@""
	.align	4


	//----- nvinfo : EIATTR_CUDA_API_VERSION
	.align		4
        /*0000*/ 	.byte	0x04, 0x37
        /*0002*/ 	.short	(.L_283 - .L_282)
.L_282:
        /*0004*/ 	.word	0x00000082


	//----- nvinfo : EIATTR_KPARAM_INFO
	.align		4
.L_283:
        /*0008*/ 	.byte	0x04, 0x17
        /*000a*/ 	.short	(.L_285 - .L_284)
.L_284:
        /*000c*/ 	.word	0x00000000
        /*0010*/ 	.short	0x0003
        /*0012*/ 	.short	0x0018
        /*0014*/ 	.byte	0x00, 0xf5, 0x21, 0x00


	//----- nvinfo : EIATTR_KPARAM_INFO
	.align		4
.L_285:
        /*0018*/ 	.byte	0x04, 0x17
        /*001a*/ 	.short	(.L_287 - .L_286)
.L_286:
        /*001c*/ 	.word	0x00000000
        /*0020*/ 	.short	0x0002
        /*0022*/ 	.short	0x0010
        /*0024*/ 	.byte	0x00, 0xf0, 0x11, 0x00


	//----- nvinfo : EIATTR_KPARAM_INFO
	.align		4
.L_287:
        /*0028*/ 	.byte	0x04, 0x17
        /*002a*/ 	.short	(.L_289 - .L_288)
.L_288:
        /*002c*/ 	.word	0x00000000
        /*0030*/ 	.short	0x0001
        /*0032*/ 	.short	0x0008
        /*0034*/ 	.byte	0x00, 0xf5, 0x21, 0x00


	//----- nvinfo : EIATTR_KPARAM_INFO
	.align		4
.L_289:
        /*0038*/ 	.byte	0x04, 0x17
        /*003a*/ 	.short	(.L_291 - .L_290)
.L_290:
        /*003c*/ 	.word	0x00000000
        /*0040*/ 	.short	0x0000
        /*0042*/ 	.short	0x0000
        /*0044*/ 	.byte	0x00, 0xf5, 0x21, 0x00


	//----- nvinfo : EIATTR_SPARSE_MMA_MASK
	.align		4
.L_291:
        /*0048*/ 	.byte	0x03, 0x50
        /*004a*/ 	.short	0x0000


	//----- nvinfo : EIATTR_MAXREG_COUNT
	.align		4
        /*004c*/ 	.byte	0x03, 0x1b
        /*004e*/ 	.short	0x00ff


	//----- nvinfo : EIATTR_MERCURY_ISA_VERSION
	.align		4
        /*0050*/ 	.byte	0x03, 0x5f
        /*0052*/ 	.short	0x0101


	//----- nvinfo : EIATTR_VRC_CTA_INIT_COUNT
	.align		4
        /*0054*/ 	.byte	0x02, 0x4a
	.zero		1
	.zero		1


	//----- nvinfo : EIATTR_EXIT_INSTR_OFFSETS
	.align		4
        /*0058*/ 	.byte	0x04, 0x1c
        /*005a*/ 	.short	(.L_293 - .L_292)


	//   ....[0]....
.L_292:
        /*005c*/ 	.word	0x00000050


	//   ....[1]....
        /*0060*/ 	.word	0x00000650


	//----- nvinfo : EIATTR_CRS_STACK_SIZE
	.align		4
.L_293:
        /*0064*/ 	.byte	0x04, 0x1e
        /*0066*/ 	.short	(.L_295 - .L_294)
.L_294:
        /*0068*/ 	.word	0x00000000


	//----- nvinfo : EIATTR_CBANK_PARAM_SIZE
	.align		4
.L_295:
        /*006c*/ 	.byte	0x03, 0x19
        /*006e*/ 	.short	0x0020


	//----- nvinfo : EIATTR_PARAM_CBANK
	.align		4
        /*0070*/ 	.byte	0x04, 0x0a
        /*0072*/ 	.short	(.L_297 - .L_296)
	.align		4
.L_296:
        /*0074*/ 	.word	index@(.nv.constant0._Z13gpukernel_4aaPdS_iPi)
        /*0078*/ 	.short	0x0380
        /*007a*/ 	.short	0x0020


	//----- nvinfo : EIATTR_SW_WAR
	.align		4
.L_297:
        /*007c*/ 	.byte	0x04, 0x36
        /*007e*/ 	.short	(.L_299 - .L_298)
.L_298:
        /*0080*/ 	.word	0x00000008
.L_299:


//--------------------- .nv.info._Z13gpukernel_8bbPdS_iPi --------------------------
	.section	.nv.info._Z13gpukernel_8bbPdS_iPi,"",@"SHT_CUDA_INFO"
	.sectionflags	@""
	.align	4


	//----- nvinfo : EIATTR_CUDA_API_VERSION
	.align		4
        /*0000*/ 	.byte	0x04, 0x37
        /*0002*/ 	.short	(.L_301 - .L_300)
.L_300:
        /*0004*/ 	.word	0x00000082


	//----- nvinfo : EIATTR_KPARAM_INFO
	.align		4
.L_301:
        /*0008*/ 	.byte	0x04, 0x17
        /*000a*/ 	.short	(.L_303 - .L_302)
.L_302:
        /*000c*/ 	.word	0x00000000
        /*0010*/ 	.short	0x0003
        /*0012*/ 	.short	0x0018
        /*0014*/ 	.byte	0x00, 0xf5, 0x21, 0x00


	//----- nvinfo : EIATTR_KPARAM_INFO
	.align		4
.L_303:
        /*0018*/ 	.byte	0x04, 0x17
        /*001a*/ 	.short	(.L_305 - .L_304)
.L_304:
        /*001c*/ 	.word	0x00000000
        /*0020*/ 	.short	0x0002
        /*0022*/ 	.short	0x0010
        /*0024*/ 	.byte	0x00, 0xf0, 0x11, 0x00


	//----- nvinfo : EIATTR_KPARAM_INFO
	.align		4
.L_305:
        /*0028*/ 	.byte	0x04, 0x17
        /*002a*/ 	.short	(.L_307 - .L_306)
.L_306:
        /*002c*/ 	.word	0x00000000
        /*0030*/ 	.short	0x0001
        /*0032*/ 	.short	0x0008
        /*0034*/ 	.byte	0x00, 0xf5, 0x21, 0x00


	//----- nvinfo : EIATTR_KPARAM_INFO
	.align		4
.L_307:
        /*0038*/ 	.byte	0x04, 0x17
        /*003a*/ 	.short	(.L_309 - .L_308)
.L_308:
        /*003c*/ 	.word	0x00000000
        /*0040*/ 	.short	0x0000
        /*0042*/ 	.short	0x0000
        /*0044*/ 	.byte	0x00, 0xf5, 0x21, 0x00


	//----- nvinfo : EIATTR_SPARSE_MMA_MASK
	.align		4
.L_309:
        /*0048*/ 	.byte	0x03, 0x50
        /*004a*/ 	.short	0x0000


	//----- nvinfo : EIATTR_MAXREG_COUNT
	.align		4
        /*004c*/ 	.byte	0x03, 0x1b
        /*004e*/ 	.short	0x00ff


	//----- nvinfo : EIATTR_MERCURY_ISA_VERSION
	.align		4
        /*0050*/ 	.byte	0x03, 0x5f
        /*0052*/ 	.short	0x0101


	//----- nvinfo : EIATTR_VRC_CTA_INIT_COUNT
	.align		4
        /*0054*/ 	.byte	0x02, 0x4a
	.zero		1
	.zero		1


	//----- nvinfo : EIATTR_EXIT_INSTR_OFFSETS
	.align		4
        /*0058*/ 	.byte	0x04, 0x1c
        /*005a*/ 	.short	(.L_311 - .L_310)


	//   ....[0]....
.L_310:
        /*005c*/ 	.word	0x00000050


	//   ....[1]....
        /*0060*/ 	.word	0x000011b0


	//----- nvinfo : EIATTR_CRS_STACK_SIZE
	.align		4
.L_311:
        /*0064*/ 	.byte	0x04, 0x1e
        /*0066*/ 	.short	(.L_313 - .L_312)
.L_312:
        /*0068*/ 	.word	0x00000000


	//----- nvinfo : EIATTR_CBANK_PARAM_SIZE
	.align		4
.L_313:
        /*006c*/ 	.byte	0x03, 0x19
        /*006e*/ 	.short	0x0020


	//----- nvinfo : EIATTR_PARAM_CBANK
	.align		4
        /*0070*/ 	.byte	0x04, 0x0a
        /*0072*/ 	.short	(.L_315 - .L_314)
	.align		4
.L_314:
        /*0074*/ 	.word	index@(.nv.constant0._Z13gpukernel_8bbPdS_iPi)
        /*0078*/ 	.short	0x0380
        /*007a*/ 	.short	0x0020


	//----- nvinfo : EIATTR_SW_WAR
	.align		4
.L_315:
        /*007c*/ 	.byte	0x04, 0x36
        /*007e*/ 	.short	(.L_317 - .L_316)
.L_316:
        /*0080*/ 	.word	0x00000008
.L_317:


//--------------------- .nv.info._Z13gpukernel_8baPdS_iPi --------------------------
	.section	.nv.info._Z13gpukernel_8baPdS_iPi,"",@"SHT_CUDA_INFO"
	.sectionflags	@""
	.align	4


	//----- nvinfo : EIATTR_CUDA_API_VERSION
	.align		4
        /*0000*/ 	.byte	0x04, 0x37
        /*0002*/ 	.short	(.L_319 - .L_318)
.L_318:
        /*0004*/ 	.word	0x00000082


	//----- nvinfo : EIATTR_KPARAM_INFO
	.align		4
.L_319:
        /*0008*/ 	.byte	0x04, 0x17
        /*000a*/ 	.short	(.L_321 - .L_320)
.L_320:
        /*000c*/ 	.word	0x00000000
        /*0010*/ 	.short	0x0003
        /*0012*/ 	.short	0x0018
        /*0014*/ 	.byte	0x00, 0xf5, 0x21, 0x00


	//----- nvinfo : EIATTR_KPARAM_INFO
	.align		4
.L_321:
        /*0018*/ 	.byte	0x04, 0x17
        /*001a*/ 	.short	(.L_323 - .L_322)
.L_322:
        /*001c*/ 	.word	0x00000000
        /*0020*/ 	.short	0x0002
        /*0022*/ 	.short	0x0010
        /*0024*/ 	.byte	0x00, 0xf0, 0x11, 0x00


	//----- nvinfo : EIATTR_KPARAM_INFO
	.align		4
.L_323:
        /*0028*/ 	.byte	0x04, 0x17
        /*002a*/ 	.short	(.L_325 - .L_324)
.L_324:
        /*002c*/ 	.word	0x00000000
        /*0030*/ 	.short	0x0001
        /*0032*/ 	.short	0x0008
        /*0034*/ 	.byte	0x00, 0xf5, 0x21, 0x00


	//----- nvinfo : EIATTR_KPARAM_INFO
	.align		4
.L_325:
        /*0038*/ 	.byte	0x04, 0x17
        /*003a*/ 	.short	(.L_327 - .L_326)
.L_326:
        /*003c*/ 	.word	0x00000000
        /*0040*/ 	.short	0x0000
        /*0042*/ 	.short	0x0000
        /*0044*/ 	.byte	0x00, 0xf5, 0x21, 0x00


	//----- nvinfo : EIATTR_SPARSE_MMA_MASK
	.align		4
.L_327:
        /*0048*/ 	.byte	0x03, 0x50
        /*004a*/ 	.short	0x0000


	//----- nvinfo : EIATTR_MAXREG_COUNT
	.align		4
        /*004c*/ 	.byte	0x03, 0x1b
        /*004e*/ 	.short	0x00ff


	//----- nvinfo : EIATTR_MERCURY_ISA_VERSION
	.align		4
        /*0050*/ 	.byte	0x03, 0x5f
        /*0052*/ 	.short	0x0101


	//----- nvinfo : EIATTR_VRC_CTA_INIT_COUNT
	.align		4
        /*0054*/ 	.byte	0x02, 0x4a
	.zero		1
	.zero		1


	//----- nvinfo : EIATTR_EXIT_INSTR_OFFSETS
	.align		4
        /*0058*/ 	.byte	0x04, 0x1c
        /*005a*/ 	.short	(.L_329 - .L_328)


	//   ....[0]....
.L_328:
        /*005c*/ 	.word	0x00000050


	//   ....[1]....
        /*0060*/ 	.word	0x00000680


	//----- nvinfo : EIATTR_CRS_STACK_SIZE
	.align		4
.L_329:
        /*0064*/ 	.byte	0x04, 0x1e
        /*0066*/ 	.short	(.L_331 - .L_330)
.L_330:
        /*0068*/ 	.word	0x00000000


	//----- nvinfo : EIATTR_CBANK_PARAM_SIZE
	.align		4
.L_331:
        /*006c*/ 	.byte	0x03, 0x19
        /*006e*/ 	.short	0x0020


	//----- nvinfo : EIATTR_PARAM_CBANK
	.align		4
        /*0070*/ 	.byte	0x04, 0x0a
        /*0072*/ 	.short	(.L_333 - .L_332)
	.align		4
.L_332:
        /*0074*/ 	.word	index@(.nv.constant0._Z13gpukernel_8baPdS_iPi)
        /*0078*/ 	.short	0x0380
        /*007a*/ 	.short	0x0020


	//----- nvinfo : EIATTR_SW_WAR
	.align		4
.L_333:
        /*007c*/ 	.byte	0x04, 0x36
        /*007e*/ 	.short	(.L_335 - .L_334)
.L_334:
        /*0080*/ 	.word	0x00000008
.L_335:


//--------------------- .nv.info._Z13gpukernel_8abPdS_iPi --------------------------
	.section	.nv.info._Z13gpukernel_8abPdS_iPi,"",@"SHT_CUDA_INFO"
	.sectionflags	@""
	.align	4


	//----- nvinfo : EIATTR_CUDA_API_VERSION
	.align		4
        /*0000*/ 	.byte	0x04, 0x37
        /*0002*/ 	.short	(.L_337 - .L_336)
.L_336:
        /*0004*/ 	.word	0x00000082


	//----- nvinfo : EIATTR_KPARAM_INFO
	.align		4
.L_337:
        /*0008*/ 	.byte	0x04, 0x17
        /*000a*/ 	.short	(.L_339 - .L_338)
.L_338:
        /*000c*/ 	.word	0x00000000
        /*0010*/ 	.short	0x0003
        /*0012*/ 	.short	0x0018
        /*0014*/ 	.byte	0x00, 0xf5, 0x21, 0x00


	//----- nvinfo : EIATTR_KPARAM_INFO
	.align		4
.L_339:
        /*0018*/ 	.byte	0x04, 0x17
        /*001a*/ 	.short	(.L_341 - .L_340)
.L_340:
        /*001c*/ 	.word	0x00000000
        /*0020*/ 	.short	0x0002
        /*0022*/ 	.short	0x0010
        /*0024*/ 	.byte	0x00, 0xf0, 0x11, 0x00


	//----- nvinfo : EIATTR_KPARAM_INFO
	.align		4
.L_341:
        /*0028*/ 	.byte	0x04, 0x17
        /*002a*/ 	.short	(.L_343 - .L_342)
.L_342:
        /*002c*/ 	.word	0x00000000
        /*0030*/ 	.short	0x0001
        /*0032*/ 	.short	0x0008
        /*0034*/ 	.byte	0x00, 0xf5, 0x21, 0x00


	//----- nvinfo : EIATTR_KPARAM_INFO
	.align		4
.L_343:
        /*0038*/ 	.byte	0x04, 0x17
        /*003a*/ 	.short	(.L_345 - .L_344)
.L_344:
        /*003c*/ 	.word	0x00000000
        /*0040*/ 	.short	0x0000
        /*0042*/ 	.short	0x0000
        /*0044*/ 	.byte	0x00, 0xf5, 0x21, 0x00


	//----- nvinfo : EIATTR_SPARSE_MMA_MASK
	.align		4
.L_345:
        /*0048*/ 	.byte	0x03, 0x50
        /*004a*/ 	.short	0x0000


	//----- nvinfo : EIATTR_MAXREG_COUNT
	.align		4
        /*004c*/ 	.byte	0x03, 0x1b
        /*004e*/ 	.short	0x00ff


	//----- nvinfo : EIATTR_MERCURY_ISA_VERSION
	.align		4
        /*0050*/ 	.byte	0x03, 0x5f
        /*0052*/ 	.short	0x0101


	//----- nvinfo : EIATTR_VRC_CTA_INIT_COUNT
	.align		4
        /*0054*/ 	.byte	0x02, 0x4a
	.zero		1
	.zero		1


	//----- nvinfo : EIATTR_EXIT_INSTR_OFFSETS
	.align		4
        /*0058*/ 	.byte	0x04, 0x1c
        /*005a*/ 	.short	(.L_347 - .L_346)


	//   ....[0]....
.L_346:
        /*005c*/ 	.word	0x00000050


	//   ....[1]....
        /*0060*/ 	.word	0x00000670


	//----- nvinfo : EIATTR_CRS_STACK_SIZE
	.align		4
.L_347:
        /*0064*/ 	.byte	0x04, 0x1e
        /*0066*/ 	.short	(.L_349 - .L_348)
.L_348:
        /*0068*/ 	.word	0x00000000


	//----- nvinfo : EIATTR_CBANK_PARAM_SIZE
	.align		4
.L_349:
        /*006c*/ 	.byte	0x03, 0x19
        /*006e*/ 	.short	0x0020


	//----- nvinfo : EIATTR_PARAM_CBANK
	.align		4
        /*0070*/ 	.byte	0x04, 0x0a
        /*0072*/ 	.short	(.L_351 - .L_350)
	.align		4
.L_350:
        /*0074*/ 	.word	index@(.nv.constant0._Z13gpukernel_8abPdS_iPi)
        /*0078*/ 	.short	0x0380
        /*007a*/ 	.short	0x0020


	//----- nvinfo : EIATTR_SW_WAR
	.align		4
.L_351:
        /*007c*/ 	.byte	0x04, 0x36
        /*007e*/ 	.short	(.L_353 - .L_352)
.L_352:
        /*0080*/ 	.word	0x00000008
.L_353:


//--------------------- .nv.info._Z13gpukernel_8aaPdS_iPi --------------------------
	.section	.nv.info._Z13gpukernel_8aaPdS_iPi,"",@"SHT_CUDA_INFO"
	.sectionflags	@""
	.align	4


	//----- nvinfo : EIATTR_CUDA_API_VERSION
	.align		4
        /*0000*/ 	.byte	0x04, 0x37
        /*0002*/ 	.short	(.L_355 - .L_354)
.L_354:
        /*0004*/ 	.word	0x00000082


	//----- nvinfo : EIATTR_KPARAM_INFO
	.align		4
.L_355:
        /*0008*/ 	.byte	0x04, 0x17
        /*000a*/ 	.short	(.L_357 - .L_356)
.L_356:
        /*000c*/ 	.word	0x00000000
        /*0010*/ 	.short	0x0003
        /*0012*/ 	.short	0x0018
        /*0014*/ 	.byte	0x00, 0xf5, 0x21, 0x00


	//----- nvinfo : EIATTR_KPARAM_INFO
	.align		4
.L_357:
        /*0018*/ 	.byte	0x04, 0x17
        /*001a*/ 	.short	(.L_359 - .L_358)
.L_358:
        /*001c*/ 	.word	0x00000000
        /*0020*/ 	.short	0x0002
        /*0022*/ 	.short	0x0010
        /*0024*/ 	.byte	0x00, 0xf0, 0x11, 0x00


	//----- nvinfo : EIATTR_KPARAM_INFO
	.align		4
.L_359:
        /*0028*/ 	.byte	0x04, 0x17
        /*002a*/ 	.short	(.L_361 - .L_360)
.L_360:
        /*002c*/ 	.word	0x00000000
        /*0030*/ 	.short	0x0001
        /*0032*/ 	.short	0x0008
        /*0034*/ 	.byte	0x00, 0xf5, 0x21, 0x00


	//----- nvinfo : EIATTR_KPARAM_INFO
	.align		4
.L_361:
        /*0038*/ 	.byte	0x04, 0x17
        /*003a*/ 	.short	(.L_363 - .L_362)
.L_362:
        /*003c*/ 	.word	0x00000000
        /*0040*/ 	.short	0x0000
        /*0042*/ 	.short	0x0000
        /*0044*/ 	.byte	0x00, 0xf5, 0x21, 0x00


	//----- nvinfo : EIATTR_SPARSE_MMA_MASK
	.align		4
.L_363:
        /*0048*/ 	.byte	0x03, 0x50
        /*004a*/ 	.short	0x0000


	//----- nvinfo : EIATTR_MAXREG_COUNT
	.align		4
        /*004c*/ 	.byte	0x03, 0x1b
        /*004e*/ 	.short	0x00ff


	//----- nvinfo : EIATTR_MERCURY_ISA_VERSION
	.align		4
        /*0050*/ 	.byte	0x03, 0x5f
        /*0052*/ 	.short	0x0101


	//----- nvinfo : EIATTR_VRC_CTA_INIT_COUNT
	.align		4
        /*0054*/ 	.byte	0x02, 0x4a
	.zero		1
	.zero		1


	//----- nvinfo : EIATTR_EXIT_INSTR_OFFSETS
	.align		4
        /*0058*/ 	.byte	0x04, 0x1c
        /*005a*/ 	.short	(.L_365 - .L_364)


	//   ....[0]....
.L_364:
        /*005c*/ 	.word	0x00000050


	//   ....[1]....
        /*0060*/ 	.word	0x00000650


	//----- nvinfo : EIATTR_CRS_STACK_SIZE
	.align		4
.L_365:
        /*0064*/ 	.byte	0x04, 0x1e
        /*0066*/ 	.short	(.L_367 - .L_366)
.L_366:
        /*0068*/ 	.word	0x00000000


	//----- nvinfo : EIATTR_CBANK_PARAM_SIZE
	.align		4
.L_367:
        /*006c*/ 	.byte	0x03, 0x19
        /*006e*/ 	.short	0x0020


	//----- nvinfo : EIATTR_PARAM_CBANK
	.align		4
        /*0070*/ 	.byte	0x04, 0x0a
        /*0072*/ 	.short	(.L_369 - .L_368)
	.align		4
.L_368:
        /*0074*/ 	.word	index@(.nv.constant0._Z13gpukernel_8aaPdS_iPi)
        /*0078*/ 	.short	0x0380
        /*007a*/ 	.short	0x0020


	//----- nvinfo : EIATTR_SW_WAR
	.align		4
.L_369:
        /*007c*/ 	.byte	0x04, 0x36
        /*007e*/ 	.short	(.L_371 - .L_370)
.L_370:
        /*0080*/ 	.word	0x00000008
.L_371:


//--------------------- .nv.info._Z14gpukernel_16bbPdS_iPi --------------------------
	.section	.nv.info._Z14gpukernel_16bbPdS_iPi,"",@"SHT_CUDA_INFO"
	.sectionflags	@""
	.align	4


	//----- nvinfo : EIATTR_CUDA_API_VERSION
	.align		4
        /*0000*/ 	.byte	0x04, 0x37
        /*0002*/ 	.short	(.L_373 - .L_372)
.L_372:
        /*0004*/ 	.word	0x00000082


	//----- nvinfo : EIATTR_KPARAM_INFO
	.align		4
.L_373:
        /*0008*/ 	.byte	0x04, 0x17
        /*000a*/ 	.short	(.L_375 - .L_374)
.L_374:
        /*000c*/ 	.word	0x00000000
        /*0010*/ 	.short	0x0003
        /*0012*/ 	.short	0x0018
        /*0014*/ 	.byte	0x00, 0xf5, 0x21, 0x00


	//----- nvinfo : EIATTR_KPARAM_INFO
	.align		4
.L_375:
        /*0018*/ 	.byte	0x04, 0x17
        /*001a*/ 	.short	(.L_377 - .L_376)
.L_376:
        /*001c*/ 	.word	0x00000000
        /*0020*/ 	.short	0x0002
        /*0022*/ 	.short	0x0010
        /*0024*/ 	.byte	0x00, 0xf0, 0x11, 0x00


	//----- nvinfo : EIATTR_KPARAM_INFO
	.align		4
.L_377:
        /*0028*/ 	.byte	0x04, 0x17
        /*002a*/ 	.short	(.L_379 - .L_378)
.L_378:
        /*002c*/ 	.word	0x00000000
        /*0030*/ 	.short	0x0001
        /*0032*/ 	.short	0x0008
        /*0034*/ 	.byte	0x00, 0xf5, 0x21, 0x00


	//----- nvinfo : EIATTR_KPARAM_INFO
	.align		4
.L_379:
        /*0038*/ 	.byte	0x04, 0x17
        /*003a*/ 	.short	(.L_381 - .L_380)
.L_380:
        /*003c*/ 	.word	0x00000000
        /*0040*/ 	.short	0x0000
        /*0042*/ 	.short	0x0000
        /*0044*/ 	.byte	0x00, 0xf5, 0x21, 0x00


	//----- nvinfo : EIATTR_SPARSE_MMA_MASK
	.align		4
.L_381:
        /*0048*/ 	.byte	0x03, 0x50
        /*004a*/ 	.short	0x0000


	//----- nvinfo : EIATTR_MAXREG_COUNT
	.align		4
        /*004c*/ 	.byte	0x03, 0x1b
        /*004e*/ 	.short	0x00ff


	//----- nvinfo : EIATTR_MERCURY_ISA_VERSION
	.align		4
        /*0050*/ 	.byte	0x03, 0x5f
        /*0052*/ 	.short	0x0101


	//----- nvinfo : EIATTR_VRC_CTA_INIT_COUNT
	.align		4
        /*0054*/ 	.byte	0x02, 0x4a
	.zero		1
	.zero		1


	//----- nvinfo : EIATTR_EXIT_INSTR_OFFSETS
	.align		4
        /*0058*/ 	.byte	0x04, 0x1c
        /*005a*/ 	.short	(.L_383 - .L_382)


	//   ....[0]....
.L_382:
        /*005c*/ 	.word	0x00000050


	//   ....[1]....
        /*0060*/ 	.word	0x00000a40


	//----- nvinfo : EIATTR_CRS_STACK_SIZE
	.align		4
.L_383:
        /*0064*/ 	.byte	0x04, 0x1e
        /*0066*/ 	.short	(.L_385 - .L_384)
.L_384:
        /*0068*/ 	.word	0x00000000


	//----- nvinfo : EIATTR_CBANK_PARAM_SIZE
	.align		4
.L_385:
        /*006c*/ 	.byte	0x03, 0x19
        /*006e*/ 	.short	0x0020


	//----- nvinfo : EIATTR_PARAM_CBANK
	.align		4
        /*0070*/ 	.byte	0x04, 0x0a
        /*0072*/ 	.short	(.L_387 - .L_386)
	.align		4
.L_386:
        /*0074*/ 	.word	index@(.nv.constant0._Z14gpukernel_16bbPdS_iPi)
        /*0078*/ 	.short	0x0380
        /*007a*/ 	.short	0x0020


	//----- nvinfo : EIATTR_SW_WAR
	.align		4
.L_387:
        /*007c*/ 	.byte	0x04, 0x36
        /*007e*/ 	.short	(.L_389 - .L_388)
.L_388:
        /*0080*/ 	.word	0x00000008
.L_389:


//--------------------- .nv.info._Z14gpukernel_16baPdS_iPi --------------------------
	.section	.nv.info._Z14gpukernel_16baPdS_iPi,"",@"SHT_CUDA_INFO"
	.sectionflags	@""
	.align	4


	//----- nvinfo : EIATTR_CUDA_API_VERSION
	.align		4
        /*0000*/ 	.byte	0x04, 0x37
        /*0002*/ 	.short	(.L_391 - .L_390)
.L_390:
        /*0004*/ 	.word	0x00000082


	//----- nvinfo : EIATTR_KPARAM_INFO
	.align		4
.L_391:
        /*0008*/ 	.byte	0x04, 0x17
        /*000a*/ 	.short	(.L_393 - .L_392)
.L_392:
        /*000c*/ 	.word	0x00000000
        /*0010*/ 	.short	0x0003
        /*0012*/ 	.short	0x0018
        /*0014*/ 	.byte	0x00, 0xf5, 0x21, 0x00


	//----- nvinfo : EIATTR_KPARAM_INFO
	.align		4
.L_393:
        /*0018*/ 	.byte	0x04, 0x17
        /*001a*/ 	.short	(.L_395 - .L_394)
.L_394:
        /*001c*/ 	.word	0x00000000
        /*0020*/ 	.short	0x0002
        /*0022*/ 	.short	0x0010
        /*0024*/ 	.byte	0x00, 0xf0, 0x11, 0x00


	//----- nvinfo : EIATTR_KPARAM_INFO
	.align		4
.L_395:
        /*0028*/ 	.byte	0x04, 0x17
        /*002a*/ 	.short	(.L_397 - .L_396)
.L_396:
        /*002c*/ 	.word	0x00000000
        /*0030*/ 	.short	0x0001
        /*0032*/ 	.short	0x0008
        /*0034*/ 	.byte	0x00, 0xf5, 0x21, 0x00


	//----- nvinfo : EIATTR_KPARAM_INFO
	.align		4
.L_397:
        /*0038*/ 	.byte	0x04, 0x17
        /*003a*/ 	.short	(.L_399 - .L_398)
.L_398:
        /*003c*/ 	.word	0x00000000
        /*0040*/ 	.short	0x0000
        /*0042*/ 	.short	0x0000
        /*0044*/ 	.byte	0x00, 0xf5, 0x21, 0x00


	//----- nvinfo : EIATTR_SPARSE_MMA_MASK
	.align		4
.L_399:
        /*0048*/ 	.byte	0x03, 0x50
        /*004a*/ 	.short	0x0000


	//----- nvinfo : EIATTR_MAXREG_COUNT
	.align		4
        /*004c*/ 	.byte	0x03, 0x1b
        /*004e*/ 	.short	0x00ff


	//----- nvinfo : EIATTR_MERCURY_ISA_VERSION
	.align		4
        /*0050*/ 	.byte	0x03, 0x5f
        /*0052*/ 	.short	0x0101


	//----- nvinfo : EIATTR_VRC_CTA_INIT_COUNT
	.align		4
        /*0054*/ 	.byte	0x02, 0x4a
	.zero		1
	.zero		1


	//----- nvinfo : EIATTR_EXIT_INSTR_OFFSETS
	.align		4
        /*0058*/ 	.byte	0x04, 0x1c
        /*005a*/ 	.short	(.L_401 - .L_400)


	//   ....[0]....
.L_400:
        /*005c*/ 	.word	0x00000050


	//   ....[1]....
        /*0060*/ 	.word	0x00000a50


	//----- nvinfo : EIATTR_CRS_STACK_SIZE
	.align		4
.L_401:
        /*0064*/ 	.byte	0x04, 0x1e
        /*0066*/ 	.short	(.L_403 - .L_402)
.L_402:
        /*0068*/ 	.word	0x00000000


	//----- nvinfo : EIATTR_CBANK_PARAM_SIZE
	.align		4
.L_403:
        /*006c*/ 	.byte	0x03, 0x19
        /*006e*/ 	.short	0x0020


	//----- nvinfo : EIATTR_PARAM_CBANK
	.align		4
        /*0070*/ 	.byte	0x04, 0x0a
        /*0072*/ 	.short	(.L_405 - .L_404)
	.align		4
.L_404:
        /*0074*/ 	.word	index@(.nv.constant0._Z14gpukernel_16baPdS_iPi)
        /*0078*/ 	.short	0x0380
        /*007a*/ 	.short	0x0020


	//----- nvinfo : EIATTR_SW_WAR
	.align		4
.L_405:
        /*007c*/ 	.byte	0x04, 0x36
        /*007e*/ 	.short	(.L_407 - .L_406)
.L_406:
        /*0080*/ 	.word	0x00000008
.L_407:


//--------------------- .nv.info._Z14gpukernel_16abPdS_iPi --------------------------
	.section	.nv.info._Z14gpukernel_16abPdS_iPi,"",@"SHT_CUDA_INFO"
	.sectionflags	@""
	.align	4


	//----- nvinfo : EIATTR_CUDA_API_VERSION
	.align		4
        /*0000*/ 	.byte	0x04, 0x37
        /*0002*/ 	.short	(.L_409 - .L_408)
.L_408:
        /*0004*/ 	.word	0x00000082


	//----- nvinfo : EIATTR_KPARAM_INFO
	.align		4
.L_409:
        /*0008*/ 	.byte	0x04, 0x17
        /*000a*/ 	.short	(.L_411 - .L_410)
.L_410:
        /*000c*/ 	.word	0x00000000
        /*0010*/ 	.short	0x0003
        /*0012*/ 	.short	0x0018
        /*0014*/ 	.byte	0x00, 0xf5, 0x21, 0x00


	//----- nvinfo : EIATTR_KPARAM_INFO
	.align		4
.L_411:
        /*0018*/ 	.byte	0x04, 0x17
        /*001a*/ 	.short	(.L_413 - .L_412)
.L_412:
        /*001c*/ 	.word	0x00000000
        /*0020*/ 	.short	0x0002
        /*0022*/ 	.short	0x0010
        /*0024*/ 	.byte	0x00, 0xf0, 0x11, 0x00


	//----- nvinfo : EIATTR_KPARAM_INFO
	.align		4
.L_413:
        /*0028*/ 	.byte	0x04, 0x17
        /*002a*/ 	.short	(.L_415 - .L_414)
.L_414:
        /*002c*/ 	.word	0x00000000
        /*0030*/ 	.short	0x0001
        /*0032*/ 	.short	0x0008
        /*0034*/ 	.byte	0x00, 0xf5, 0x21, 0x00


	//----- nvinfo : EIATTR_KPARAM_INFO
	.align		4
.L_415:
        /*0038*/ 	.byte	0x04, 0x17
        /*003a*/ 	.short	(.L_417 - .L_416)
.L_416:
        /*003c*/ 	.word	0x00000000
        /*0040*/ 	.short	0x0000
        /*0042*/ 	.short	0x0000
        /*0044*/ 	.byte	0x00, 0xf5, 0x21, 0x00


	//----- nvinfo : EIATTR_SPARSE_MMA_MASK
	.align		4
.L_417:
        /*0048*/ 	.byte	0x03, 0x50
        /*004a*/ 	.short	0x0000


	//----- nvinfo : EIATTR_MAXREG_COUNT
	.align		4
        /*004c*/ 	.byte	0x03, 0x1b
        /*004e*/ 	.short	0x00ff


	//----- nvinfo : EIATTR_MERCURY_ISA_VERSION
	.align		4
        /*0050*/ 	.byte	0x03, 0x5f
        /*0052*/ 	.short	0x0101


	//----- nvinfo : EIATTR_VRC_CTA_INIT_COUNT
	.align		4
        /*0054*/ 	.byte	0x02, 0x4a
	.zero		1
	.zero		1


	//----- nvinfo : EIATTR_EXIT_INSTR_OFFSETS
	.align		4
        /*0058*/ 	.byte	0x04, 0x1c
        /*005a*/ 	.short	(.L_419 - .L_418)


	//   ....[0]....
.L_418:
        /*005c*/ 	.word	0x00000050


	//   ....[1]....
        /*0060*/ 	.word	0x00000a30


	//----- nvinfo : EIATTR_CRS_STACK_SIZE
	.align		4
.L_419:
        /*0064*/ 	.byte	0x04, 0x1e
        /*0066*/ 	.short	(.L_421 - .L_420)
.L_420:
        /*0068*/ 	.word	0x00000000


	//----- nvinfo : EIATTR_CBANK_PARAM_SIZE
	.align		4
.L_421:
        /*006c*/ 	.byte	0x03, 0x19
        /*006e*/ 	.short	0x0020


	//----- nvinfo : EIATTR_PARAM_CBANK
	.align		4
        /*0070*/ 	.byte	0x04, 0x0a
        /*0072*/ 	.short	(.L_423 - .L_422)
	.align		4
.L_422:
        /*0074*/ 	.word	index@(.nv.constant0._Z14gpukernel_16abPdS_iPi)
        /*0078*/ 	.short	0x0380
        /*007a*/ 	.short	0x0020


	//----- nvinfo : EIATTR_SW_WAR
	.align		4
.L_423:
        /*007c*/ 	.byte	0x04, 0x36
        /*007e*/ 	.short	(.L_425 - .L_424)
.L_424:
        /*0080*/ 	.word	0x00000008
.L_425:


//--------------------- .nv.info._Z14gpukernel_16aaPdS_iPi --------------------------
	.section	.nv.info._Z14gpukernel_16aaPdS_iPi,"",@"SHT_CUDA_INFO"
	.sectionflags	@""
	.align	4


	//----- nvinfo : EIATTR_CUDA_API_VERSION
	.align		4
        /*0000*/ 	.byte	0x04, 0x37
        /*0002*/ 	.short	(.L_427 - .L_426)
.L_426:
        /*0004*/ 	.word	0x00000082


	//----- nvinfo : EIATTR_KPARAM_INFO
	.align		4
.L_427:
        /*0008*/ 	.byte	0x04, 0x17
        /*000a*/ 	.short	(.L_429 - .L_428)
.L_428:
        /*000c*/ 	.word	0x00000000
        /*0010*/ 	.short	0x0003
        /*0012*/ 	.short	0x0018
        /*0014*/ 	.byte	0x00, 0xf5, 0x21, 0x00


	//----- nvinfo : EIATTR_KPARAM_INFO
	.align		4
.L_429:
        /*0018*/ 	.byte	0x04, 0x17
        /*001a*/ 	.short	(.L_431 - .L_430)
.L_430:
        /*001c*/ 	.word	0x00000000
        /*0020*/ 	.short	0x0002
        /*0022*/ 	.short	0x0010
        /*0024*/ 	.byte	0x00, 0xf0, 0x11, 0x00


	//----- nvinfo : EIATTR_KPARAM_INFO
	.align		4
.L_431:
        /*0028*/ 	.byte	0x04, 0x17
        /*002a*/ 	.short	(.L_433 - .L_432)
.L_432:
        /*002c*/ 	.word	0x00000000
        /*0030*/ 	.short	0x0001
        /*0032*/ 	.short	0x0008
        /*0034*/ 	.byte	0x00, 0xf5, 0x21, 0x00


	//----- nvinfo : EIATTR_KPARAM_INFO
	.align		4
.L_433:
        /*0038*/ 	.byte	0x04, 0x17
        /*003a*/ 	.short	(.L_435 - .L_434)
.L_434:
        /*003c*/ 	.word	0x00000000
        /*0040*/ 	.short	0x0000
        /*0042*/ 	.short	0x0000
        /*0044*/ 	.byte	0x00, 0xf5, 0x21, 0x00


	//----- nvinfo : EIATTR_SPARSE_MMA_MASK
	.align		4
.L_435:
        /*0048*/ 	.byte	0x03, 0x50
        /*004a*/ 	.short	0x0000


	//----- nvinfo : EIATTR_MAXREG_COUNT
	.align		4
        /*004c*/ 	.byte	0x03, 0x1b
        /*004e*/ 	.short	0x00ff


	//----- nvinfo : EIATTR_MERCURY_ISA_VERSION
	.align		4
        /*0050*/ 	.byte	0x03, 0x5f
        /*0052*/ 	.short	0x0101


	//----- nvinfo : EIATTR_VRC_CTA_INIT_COUNT
	.align		4
        /*0054*/ 	.byte	0x02, 0x4a
	.zero		1
	.zero		1


	//----- nvinfo : EIATTR_EXIT_INSTR_OFFSETS
	.align		4
        /*0058*/ 	.byte	0x04, 0x1c
        /*005a*/ 	.short	(.L_437 - .L_436)


	//   ....[0]....
.L_436:
        /*005c*/ 	.word	0x00000050


	//   ....[1]....
        /*0060*/ 	.word	0x00000a30


	//----- nvinfo : EIATTR_CRS_STACK_SIZE
	.align		4
.L_437:
        /*0064*/ 	.byte	0x04, 0x1e
        /*0066*/ 	.short	(.L_439 - .L_438)
.L_438:
        /*0068*/ 	.word	0x00000000


	//----- nvinfo : EIATTR_CBANK_PARAM_SIZE
	.align		4
.L_439:
        /*006c*/ 	.byte	0x03, 0x19
        /*006e*/ 	.short	0x0020


	//----- nvinfo : EIATTR_PARAM_CBANK
	.align		4
        /*0070*/ 	.byte	0x04, 0x0a
        /*0072*/ 	.short	(.L_441 - .L_440)
	.align		4
.L_440:
        /*0074*/ 	.word	index@(.nv.constant0._Z14gpukernel_16aaPdS_iPi)
        /*0078*/ 	.short	0x0380
        /*007a*/ 	.short	0x0020


	//----- nvinfo : EIATTR_SW_WAR
	.align		4
.L_441:
        /*007c*/ 	.byte	0x04, 0x36
        /*007e*/ 	.short	(.L_443 - .L_442)
.L_442:
        /*0080*/ 	.word	0x00000008
.L_443:


//--------------------- .nv.info._Z13gpukernel_32bPdS_iPi --------------------------
	.section	.nv.info._Z13gpukernel_32bPdS_iPi,"",@"SHT_CUDA_INFO"
	.sectionflags	@""
	.align	4


	//----- nvinfo : EIATTR_CUDA_API_VERSION
	.align		4
        /*0000*/ 	.byte	0x04, 0x37
        /*0002*/ 	.short	(.L_445 - .L_444)
.L_444:
        /*0004*/ 	.word	0x00000082


	//----- nvinfo : EIATTR_KPARAM_INFO
	.align		4
.L_445:
        /*0008*/ 	.byte	0x04, 0x17
        /*000a*/ 	.short	(.L_447 - .L_446)
.L_446:
        /*000c*/ 	.word	0x00000000
        /*0010*/ 	.short	0x0003
        /*0012*/ 	.short	0x0018
        /*0014*/ 	.byte	0x00, 0xf5, 0x21, 0x00


	//----- nvinfo : EIATTR_KPARAM_INFO
	.align		4
.L_447:
        /*0018*/ 	.byte	0x04, 0x17
        /*001a*/ 	.short	(.L_449 - .L_448)
.L_448:
        /*001c*/ 	.word	0x00000000
        /*0020*/ 	.short	0x0002
        /*0022*/ 	.short	0x0010
        /*0024*/ 	.byte	0x00, 0xf0, 0x11, 0x00


	//----- nvinfo : EIATTR_KPARAM_INFO
	.align		4
.L_449:
        /*0028*/ 	.byte	0x04, 0x17
        /*002a*/ 	.short	(.L_451 - .L_450)
.L_450:
        /*002c*/ 	.word	0x00000000
        /*0030*/ 	.short	0x0001
        /*0032*/ 	.short	0x0008
        /*0034*/ 	.byte	0x00, 0xf5, 0x21, 0x00


	//----- nvinfo : EIATTR_KPARAM_INFO
	.align		4
.L_451:
        /*0038*/ 	.byte	0x04, 0x17
        /*003a*/ 	.short	(.L_453 - .L_452)
.L_452:
        /*003c*/ 	.word	0x00000000
        /*0040*/ 	.short	0x0000
        /*0042*/ 	.short	0x0000
        /*0044*/ 	.byte	0x00, 0xf5, 0x21, 0x00


	//----- nvinfo : EIATTR_SPARSE_MMA_MASK
	.align		4
.L_453:
        /*0048*/ 	.byte	0x03, 0x50
        /*004a*/ 	.short	0x0000


	//----- nvinfo : EIATTR_MAXREG_COUNT
	.align		4
        /*004c*/ 	.byte	0x03, 0x1b
        /*004e*/ 	.short	0x00ff


	//----- nvinfo : EIATTR_MERCURY_ISA_VERSION
	.align		4
        /*0050*/ 	.byte	0x03, 0x5f
        /*0052*/ 	.short	0x0101


	//----- nvinfo : EIATTR_VRC_CTA_INIT_COUNT
	.align		4
        /*0054*/ 	.byte	0x02, 0x4a
	.zero		1
	.zero		1


	//----- nvinfo : EIATTR_EXIT_INSTR_OFFSETS
	.align		4
        /*0058*/ 	.byte	0x04, 0x1c
        /*005a*/ 	.short	(.L_455 - .L_454)


	//   ....[0]....
.L_454:
        /*005c*/ 	.word	0x00000050


	//   ....[1]....
        /*0060*/ 	.word	0x00000640


	//----- nvinfo : EIATTR_CRS_STACK_SIZE
	.align		4
.L_455:
        /*0064*/ 	.byte	0x04, 0x1e
        /*0066*/ 	.short	(.L_457 - .L_456)
.L_456:
        /*0068*/ 	.word	0x00000000


	//----- nvinfo : EIATTR_CBANK_PARAM_SIZE
	.align		4
.L_457:
        /*006c*/ 	.byte	0x03, 0x19
        /*006e*/ 	.short	0x0020


	//----- nvinfo : EIATTR_PARAM_CBANK
	.align		4
        /*0070*/ 	.byte	0x04, 0x0a
        /*0072*/ 	.short	(.L_459 - .L_458)
	.align		4
.L_458:
        /*0074*/ 	.word	index@(.nv.constant0._Z13gpukernel_32bPdS_iPi)
        /*0078*/ 	.short	0x0380
        /*007a*/ 	.short	0x0020


	//----- nvinfo : EIATTR_SW_WAR
	.align		4
.L_459:
        /*007c*/ 	.byte	0x04, 0x36
        /*007e*/ 	.short	(.L_461 - .L_460)
.L_460:
        /*0080*/ 	.word	0x00000008
.L_461:


//--------------------- .nv.info._Z13gpukernel_32aPdS_iPi --------------------------
	.section	.nv.info._Z13gpukernel_32aPdS_iPi,"",@"SHT_CUDA_INFO"
	.sectionflags	@""
	.align	4


	//----- nvinfo : EIATTR_CUDA_API_VERSION
	.align		4
        /*0000*/ 	.byte	0x04, 0x37
        /*0002*/ 	.short	(.L_463 - .L_462)
.L_462:
        /*0004*/ 	.word	0x00000082


	//----- nvinfo : EIATTR_KPARAM_INFO
	.align		4
.L_463:
        /*0008*/ 	.byte	0x04, 0x17
        /*000a*/ 	.short	(.L_465 - .L_464)
.L_464:
        /*000c*/ 	.word	0x00000000
        /*0010*/ 	.short	0x0003
        /*0012*/ 	.short	0x0018
        /*0014*/ 	.byte	0x00, 0xf5, 0x21, 0x00


	//----- nvinfo : EIATTR_KPARAM_INFO
	.align		4
.L_465:
        /*0018*/ 	.byte	0x04, 0x17
        /*001a*/ 	.short	(.L_467 - .L_466)
.L_466:
        /*001c*/ 	.word	0x00000000
        /*0020*/ 	.short	0x0002
        /*0022*/ 	.short	0x0010
        /*0024*/ 	.byte	0x00, 0xf0, 0x11, 0x00


	//----- nvinfo : EIATTR_KPARAM_INFO
	.align		4
.L_467:
        /*0028*/ 	.byte	0x04, 0x17
        /*002a*/ 	.short	(.L_469 - .L_468)
.L_468:
        /*002c*/ 	.word	0x00000000
        /*0030*/ 	.short	0x0001
        /*0032*/ 	.short	0x0008
        /*0034*/ 	.byte	0x00, 0xf5, 0x21, 0x00


	//----- nvinfo : EIATTR_KPARAM_INFO
	.align		4
.L_469:
        /*0038*/ 	.byte	0x04, 0x17
        /*003a*/ 	.short	(.L_471 - .L_470)
.L_470:
        /*003c*/ 	.word	0x00000000
        /*0040*/ 	.short	0x0000
        /*0042*/ 	.short	0x0000
        /*0044*/ 	.byte	0x00, 0xf5, 0x21, 0x00


	//----- nvinfo : EIATTR_SPARSE_MMA_MASK
	.align		4
.L_471:
        /*0048*/ 	.byte	0x03, 0x50
        /*004a*/ 	.short	0x0000


	//----- nvinfo : EIATTR_MAXREG_COUNT
	.align		4
        /*004c*/ 	.byte	0x03, 0x1b
        /*004e*/ 	.short	0x00ff


	//----- nvinfo : EIATTR_MERCURY_ISA_VERSION
	.align		4
        /*0050*/ 	.byte	0x03, 0x5f
        /*0052*/ 	.short	0x0101


	//----- nvinfo : EIATTR_VRC_CTA_INIT_COUNT
	.align		4
        /*0054*/ 	.byte	0x02, 0x4a
	.zero		1
	.zero		1


	//----- nvinfo : EIATTR_EXIT_INSTR_OFFSETS
	.align		4
        /*0058*/ 	.byte	0x04, 0x1c
        /*005a*/ 	.short	(.L_473 - .L_472)


	//   ....[0]....
.L_472:
        /*005c*/ 	.word	0x00000050


	//   ....[1]....
        /*0060*/ 	.word	0x00000630


	//----- nvinfo : EIATTR_CRS_STACK_SIZE
	.align		4
.L_473:
        /*0064*/ 	.byte	0x04, 0x1e
        /*0066*/ 	.short	(.L_475 - .L_474)
.L_474:
        /*0068*/ 	.word	0x00000000


	//----- nvinfo : EIATTR_CBANK_PARAM_SIZE
	.align		4
.L_475:
        /*006c*/ 	.byte	0x03, 0x19
        /*006e*/ 	.short	0x0020


	//----- nvinfo : EIATTR_PARAM_CBANK
	.align		4
        /*0070*/ 	.byte	0x04, 0x0a
        /*0072*/ 	.short	(.L_477 - .L_476)
	.align		4
.L_476:
        /*0074*/ 	.word	index@(.nv.constant0._Z13gpukernel_32aPdS_iPi)
        /*0078*/ 	.short	0x0380
        /*007a*/ 	.short	0x0020


	//----- nvinfo : EIATTR_SW_WAR
	.align		4
.L_477:
        /*007c*/ 	.byte	0x04, 0x36
        /*007e*/ 	.short	(.L_479 - .L_478)
.L_478:
        /*0080*/ 	.word	0x00000008
.L_479:


//--------------------- .nv.callgraph             --------------------------
	.section	.nv.callgraph,"",@"SHT_CUDA_CALLGRAPH"
	.align	4
	.sectionentsize	8
	.align		4
        /*0000*/ 	.word	0x00000000
	.align		4
        /*0004*/ 	.word	0xffffffff
	.align		4
        /*0008*/ 	.word	0x00000000
	.align		4
        /*000c*/ 	.word	0xfffffffe
	.align		4
        /*0010*/ 	.word	0x00000000
	.align		4
        /*0014*/ 	.word	0xfffffffd
	.align		4
        /*0018*/ 	.word	0x00000000
	.align		4
        /*001c*/ 	.word	0xfffffffc


//--------------------- .text._Z12gpukernel_1bPdS_iPi --------------------------
	.section	.text._Z12gpukernel_1bPdS_iPi,"ax",@progbits
	.align	128
        .global         _Z12gpukernel_1bPdS_iPi
        .type           _Z12gpukernel_1bPdS_iPi,@function
        .size           _Z12gpukernel_1bPdS_iPi,(.L_x_87 - _Z12gpukernel_1bPdS_iPi)
        .other          _Z12gpukernel_1bPdS_iPi,@"STO_CUDA_ENTRY STV_DEFAULT"
_Z12gpukernel_1bPdS_iPi:
.text._Z12gpukernel_1bPdS_iPi:
[----:B------:R-:W-:Y:S01]  /*0000*/  LDC R1, c[0x0][0x37c] ;  /* 0x0000df00ff017b82 */ /* 0x000fe20000000800 */
[----:B------:R-:W0:Y:S01]  /*0010*/  S2R R0, SR_TID.X ;  /* 0x0000000000007919 */ /* 0x000e220000002100 */
[----:B------:R-:W0:Y:S02]  /*0020*/  LDCU UR4, c[0x0][0x390] ;  /* 0x00007200ff0477ac */ /* 0x000e240008000800 */
[----:B0-----:R-:W-:-:S13]  /*0030*/  ISETP.GE.AND P0, PT, R0, UR4, PT ;  /* 0x0000000400007c0c */ /* 0x001fda000bf06270 */
[----:B------:R-:W-:Y:S05]  /*0040*/  @P0 EXIT ;  /* 0x000000000000094d */ /* 0x000fea0003800000 */
[----:B------:R-:W0:Y:S01]  /*0050*/  LDCU.64 UR4, c[0x0][0x388] ;  /* 0x00007100ff0477ac */ /* 0x000e220008000a00 */
[----:B------:R-:W1:Y:S01]  /*0060*/  LDCU.64 UR6, c[0x0][0x358] ;  /* 0x00006b00ff0677ac */ /* 0x000e620008000a00 */
[----:B0-----:R-:W-:-:S04]  /*0070*/  UIADD3 UR4, UP0, UPT, UR4, 0x1000, URZ ;  /* 0x0000100004047890 */ /* 0x001fc8000ff1e0ff */
[----:B-1----:R-:W-:-:S12]  /*0080*/  UIADD3.X UR5, UPT, UPT, URZ, UR5, URZ, UP0, !UPT ;  /* 0x00000005ff057290 */ /* 0x002fd800087fe4ff */
.L_x_1:
[----:B0-----:R-:W0:Y:S02]  /*0090*/  LDC.64 R2, c[0x0][0x398] ;  /* 0x0000e600ff027b82 */ /* 0x001e240000000a00 */
[----:B0-----:R-:W-:-:S06]  /*00a0*/  IMAD.WIDE.U32 R2, R0, 0x4, R2 ;  /* 0x0000000400027825 */ /* 0x001fcc00078e0002 */
[----:B------:R-:W2:Y:S01]  /*00b0*/  LDG.E R2, desc[UR6][R2.64] ;  /* 0x0000000602027981 */ /* 0x000ea2000c1e1900 */
[----:B------:R-:W-:Y:S01]  /*00c0*/  IMAD.MOV.U32 R21, RZ, RZ, RZ ;  /* 0x000000ffff157224 */ /* 0x000fe200078e00ff */
[----:B------:R-:W-:Y:S02]  /*00d0*/  CS2R R26, SRZ ;  /* 0x00000000001a7805 */ /* 0x000fe4000001ff00 */
[----:B--2---:R-:W-:-:S07]  /*00e0*/  SHF.L.U32 R20, R2, 0xa, RZ ;  /* 0x0000000a02147819 */ /* 0x004fce00000006ff */
.L_x_0:
[----:B------:R-:W-:Y:S01]  /*00f0*/  MOV R3, UR5 ;  /* 0x0000000500037c02 */ /* 0x000fe20008000f00 */
[----:B------:R-:W-:-:S04]  /*0100*/  IMAD.U32 R2, RZ, RZ, UR4 ;  /* 0x00000004ff027e24 */ /* 0x000fc8000f8e00ff */
[----:B------:R-:W-:-:S05]  /*0110*/  IMAD.WIDE R2, R20, 0x8, R2 ;  /* 0x0000000814027825 */ /* 0x000fca00078e0202 */
[----:B------:R-:W2:Y:S04]  /*0120*/  LDG.E.64 R14, desc[UR6][R2.64+-0x1000] ;  /* 0xfff00006020e7981 */ /* 0x000ea8000c1e1b00 */
[----:B------:R-:W3:Y:S04]  /*0130*/  LDG.E.64 R16, desc[UR6][R2.64+-0xf00] ;  /* 0xfff1000602107981 */ /* 0x000ee8000c1e1b00 */
[----:B------:R-:W4:Y:S04]  /*0140*/  LDG.E.64 R18, desc[UR6][R2.64+-0xe00] ;  /* 0xfff2000602127981 */ /* 0x000f28000c1e1b00 */
[----:B------:R-:W5:Y:S04]  /*0150*/  LDG.E.64 R22, desc[UR6][R2.64+-0xd00] ;  /* 0xfff3000602167981 */ /* 0x000f68000c1e1b00 */
[----:B------:R-:W5:Y:S04]  /*0160*/  LDG.E.64 R4, desc[UR6][R2.64+-0xc00] ;  /* 0xfff4000602047981 */ /* 0x000f68000c1e1b00 */
[----:B------:R-:W5:Y:S04]  /*0170*/  LDG.E.64 R6, desc[UR6][R2.64+-0xb00] ;  /* 0xfff5000602067981 */ /* 0x000f68000c1e1b00 */
[----:B------:R-:W5:Y:S04]  /*0180*/  LDG.E.64 R8, desc[UR6][R2.64+-0xa00] ;  /* 0xfff6000602087981 */ /* 0x000f68000c1e1b00 */
[----:B------:R-:W5:Y:S04]  /*0190*/  LDG.E.64 R10, desc[UR6][R2.64+-0x900] ;  /* 0xfff70006020a7981 */ /* 0x000f68000c1e1b00 */
[----:B------:R-:W5:Y:S01]  /*01a0*/  LDG.E.64 R12, desc[UR6][R2.64+-0x800] ;  /* 0xfff80006020c7981 */ /* 0x000f62000c1e1b00 */
[----:B--2---:R-:W-:-:S03]  /*01b0*/  DADD R26, R14, R26 ;  /* 0x000000000e1a7229 */ /* 0x004fc6000000001a */
[----:B------:R-:W2:Y:S05]  /*01c0*/  LDG.E.64 R14, desc[UR6][R2.64+-0x700] ;  /* 0xfff90006020e7981 */ /* 0x000eaa000c1e1b00 */
[----:B---3--:R-:W-:Y:S01]  /*01d0*/  DADD R26, R26, R16 ;  /* 0x000000001a1a7229 */ /* 0x008fe20000000010 */
[----:B------:R-:W3:Y:S07]  /*01e0*/  LDG.E.64 R16, desc[UR6][R2.64+-0x600] ;  /* 0xfffa000602107981 */ /* 0x000eee000c1e1b00 */
[----:B----4-:R-:W-:Y:S01]  /*01f0*/  DADD R26, R26, R18 ;  /* 0x000000001a1a7229 */ /* 0x010fe20000000012 */
[----:B------:R-:W4:Y:S07]  /*0200*/  LDG.E.64 R18, desc[UR6][R2.64+-0x500] ;  /* 0xfffb000602127981 */ /* 0x000f2e000c1e1b00 */
[----:B-----5:R-:W-:Y:S01]  /*0210*/  DADD R26, R26, R22 ;  /* 0x000000001a1a7229 */ /* 0x020fe20000000016 */
[----:B------:R-:W5:Y:S07]  /*0220*/  LDG.E.64 R22, desc[UR6][R2.64+-0x400] ;  /* 0xfffc000602167981 */ /* 0x000f6e000c1e1b00 */
[----:B------:R-:W-:Y:S01]  /*0230*/  DADD R26, R26, R4 ;  /* 0x000000001a1a7229 */ /* 0x000fe20000000004 */
        /* <DEDUP_REMOVED lines=9> */
[----:B--2---:R-:W-:Y:S01]  /*02d0*/  DADD R26, R26, R14 ;  /* 0x000000001a1a7229 */ /* 0x004fe2000000000e */
[----:B------:R-:W2:Y:S07]  /*02e0*/  LDG.E.64 R14, desc[UR6][R2.64+0x200] ;  /* 0x00020006020e7981 */ /* 0x000eae000c1e1b00 */
        /* <DEDUP_REMOVED lines=21> */
[----:B------:R-:W4:Y:S04]  /*0440*/  LDG.E.64 R18, desc[UR6][R2.64+0xd00] ;  /* 0x000d000602127981 */ /* 0x000f28000c1e1b00 */
[----:B------:R-:W4:Y:S03]  /*0450*/  LDG.E.64 R26, desc[UR6][R2.64+0xf00] ;  /* 0x000f0006021a7981 */ /* 0x000f26000c1e1b00 */
[----:B-----5:R-:W-:Y:S01]  /*0460*/  DADD R24, R24, R22 ;  /* 0x0000000018187229 */ /* 0x020fe20000000016 */
[----:B------:R-:W5:Y:S07]  /*0470*/  LDG.E.64 R22, desc[UR6][R2.64+0xe00] ;  /* 0x000e000602167981 */ /* 0x000f6e000c1e1b00 */
[----:B------:R-:W-:-:S08]  /*0480*/  DADD R4, R24, R4 ;  /* 0x0000000018047229 */ /* 0x000fd00000000004 */
[----:B------:R-:W-:-:S08]  /*0490*/  DADD R4, R4, R6 ;  /* 0x0000000004047229 */ /* 0x000fd00000000006 */
[----:B------:R-:W-:-:S08]  /*04a0*/  DADD R4, R4, R8 ;  /* 0x0000000004047229 */ /* 0x000fd00000000008 */
[----:B------:R-:W-:-:S08]  /*04b0*/  DADD R4, R4, R10 ;  /* 0x0000000004047229 */ /* 0x000fd0000000000a */
[----:B------:R-:W-:Y:S01]  /*04c0*/  DADD R4, R4, R12 ;  /* 0x0000000004047229 */ /* 0x000fe2000000000c */
[----:B------:R-:W-:-:S05]  /*04d0*/  VIADD R21, R21, 0x1 ;  /* 0x0000000115157836 */ /* 0x000fca0000000000 */
[----:B------:R-:W-:Y:S02]  /*04e0*/  ISETP.NE.AND P0, PT, R21, 0x20, PT ;  /* 0x000000201500780c */ /* 0x000fe40003f05270 */
[----:B------:R-:W-:Y:S01]  /*04f0*/  IADD3 R20, PT, PT, R20, 0x1, RZ ;  /* 0x0000000114147810 */ /* 0x000fe20007ffe0ff */
[----:B--2---:R-:W-:-:S08]  /*0500*/  DADD R4, R4, R14 ;  /* 0x0000000004047229 */ /* 0x004fd0000000000e */
[----:B---3--:R-:W-:-:S08]  /*0510*/  DADD R4, R4, R16 ;  /* 0x0000000004047229 */ /* 0x008fd00000000010 */
[----:B----4-:R-:W-:-:S08]  /*0520*/  DADD R4, R4, R18 ;  /* 0x0000000004047229 */ /* 0x010fd00000000012 */
[----:B-----5:R-:W-:-:S08]  /*0530*/  DADD R4, R4, R22 ;  /* 0x0000000004047229 */ /* 0x020fd00000000016 */
[----:B------:R-:W-:Y:S01]  /*0540*/  DADD R26, R4, R26 ;  /* 0x00000000041a7229 */ /* 0x000fe2000000001a */
[----:B------:R-:W-:Y:S10]  /*0550*/  @P0 BRA `(.L_x_0) ;  /* 0xfffffff800e40947 */ /* 0x000ff4000383ffff */
[----:B------:R-:W0:Y:S01]  /*0560*/  LDC.64 R2, c[0x0][0x380] ;  /* 0x0000e000ff027b82 */ /* 0x000e220000000a00 */
[----:B------:R-:W1:Y:S01]  /*0570*/  LDCU UR8, c[0x0][0x390] ;  /* 0x00007200ff0877ac */ /* 0x000e620008000800 */
[----:B0-----:R-:W-:-:S05]  /*0580*/  IMAD.WIDE.U32 R2, R0, 0x8, R2 ;  /* 0x0000000800027825 */ /* 0x001fca00078e0002 */
[----:B------:R-:W2:Y:S01]  /*0590*/  LDG.E.64 R4, desc[UR6][R2.64] ;  /* 0x0000000602047981 */ /* 0x000ea2000c1e1b00 */
[----:B------:R-:W-:-:S05]  /*05a0*/  VIADD R0, R0, 0x60 ;  /* 0x0000006000007836 */ /* 0x000fca0000000000 */
[----:B-1----:R-:W-:Y:S01]  /*05b0*/  ISETP.GE.AND P0, PT, R0, UR8, PT ;  /* 0x0000000800007c0c */ /* 0x002fe2000bf06270 */
[----:B--2---:R-:W-:-:S07]  /*05c0*/  DADD R4, R26, R4 ;  /* 0x000000001a047229 */ /* 0x004fce0000000004 */
[----:B------:R0:W-:Y:S05]  /*05d0*/  STG.E.64 desc[UR6][R2.64], R4 ;  /* 0x0000000402007986 */ /* 0x0001ea000c101b06 */
[----:B------:R-:W-:Y:S05]  /*05e0*/  @!P0 BRA `(.L_x_1) ;  /* 0xfffffff800a88947 */ /* 0x000fea000383ffff */
[----:B------:R-:W-:Y:S05]  /*05f0*/  EXIT ;  /* 0x000000000000794d */ /* 0x000fea0003800000 */
.L_x_2:
[----:B------:R-:W-:-:S00]  /*0600*/  BRA `(.L_x_2) ;  /* 0xfffffffc00fc7947 */ /* 0x000fc0000383ffff */
[----:B------:R-:W-:-:S00]  /*0610*/  NOP ;  /* 0x0000000000007918 */ /* 0x000fc00000000000 */
        /* <DEDUP_REMOVED lines=14> */
.L_x_87:


//--------------------- .text._Z12gpukernel_1aPdS_iPi --------------------------
	.section	.text._Z12gpukernel_1aPdS_iPi,"ax",@progbits
	.align	128
        .global         _Z12gpukernel_1aPdS_iPi
        .type           _Z12gpukernel_1aPdS_iPi,@function
        .size           _Z12gpukernel_1aPdS_iPi,(.L_x_88 - _Z12gpukernel_1aPdS_iPi)
        .other          _Z12gpukernel_1aPdS_iPi,@"STO_CUDA_ENTRY STV_DEFAULT"
_Z12gpukernel_1aPdS_iPi:
.text._Z12gpukernel_1aPdS_iPi:
        /* <DEDUP_REMOVED lines=9> */
.L_x_4:
[----:B0-----:R-:W0:Y:S02]  /*0090*/  LDC.64 R2, c[0x0][0x398] ;  /* 0x0000e600ff027b82 */ /* 0x001e240000000a00 */
[----:B0-----:R-:W-:-:S06]  /*00a0*/  IMAD.WIDE.U32 R2, R0, 0x4, R2 ;  /* 0x0000000400027825 */ /* 0x001fcc00078e0002 */
[----:B------:R-:W2:Y:S01]  /*00b0*/  LDG.E R2, desc[UR6][R2.64] ;  /* 0x0000000602027981 */ /* 0x000ea2000c1e1900 */
[----:B------:R-:W-:Y:S01]  /*00c0*/  IMAD.MOV.U32 R21, RZ, RZ, RZ ;  /* 0x000000ffff157224 */ /* 0x000fe200078e00ff */
[----:B------:R-:W-:Y:S02]  /*00d0*/  CS2R R26, SRZ ;  /* 0x00000000001a7805 */ /* 0x000fe4000001ff00 */
[----:B--2---:R-:W-:-:S07]  /*00e0*/  SHF.L.U32 R20, R2, 0xa, RZ ;  /* 0x0000000a02147819 */ /* 0x004fce00000006ff */
.L_x_3:
        /* <DEDUP_REMOVED lines=81> */
.L_x_5:
        /* <DEDUP_REMOVED lines=16> */
.L_x_88:


//--------------------- .text._Z13gpukernel_2bbPdS_iPi --------------------------
	.section	.text._Z13gpukernel_2bbPdS_iPi,"ax",@progbits
	.align	128
        .global         _Z13gpukernel_2bbPdS_iPi
        .type           _Z13gpukernel_2bbPdS_iPi,@function
        .size           _Z13gpukernel_2bbPdS_iPi,(.L_x_89 - _Z13gpukernel_2bbPdS_iPi)
        .other          _Z13gpukernel_2bbPdS_iPi,@"STO_CUDA_ENTRY STV_DEFAULT"
_Z13gpukernel_2bbPdS_iPi:
.text._Z13gpukernel_2bbPdS_iPi:
[----:B------:R-:W-:Y:S01]  /*0000*/  LDC R1, c[0x0][0x37c] ;  /* 0x0000df00ff017b82 */ /* 0x000fe20000000800 */
[----:B------:R-:W0:Y:S01]  /*0010*/  S2R R0, SR_TID.X ;  /* 0x0000000000007919 */ /* 0x000e220000002100 */
[----:B------:R-:W1:Y:S01]  /*0020*/  LDCU UR4, c[0x0][0x390] ;  /* 0x00007200ff0477ac */ /* 0x000e620008000800 */
[----:B0-----:R-:W-:-:S04]  /*0030*/  SHF.R.U32.HI R20, RZ, 0x1, R0 ;  /* 0x00000001ff147819 */ /* 0x001fc80000011600 */
[----:B-1----:R-:W-:-:S13]  /*0040*/  ISETP.GE.AND P0, PT, R20, UR4, PT ;  /* 0x0000000414007c0c */ /* 0x002fda000bf06270 */
[----:B------:R-:W-:Y:S05]  /*0050*/  @P0 EXIT ;  /* 0x000000000000094d */ /* 0x000fea0003800000 */
[----:B------:R-:W0:Y:S01]  /*0060*/  LDC.64 R2, c[0x0][0x388] ;  /* 0x0000e200ff027b82 */ /* 0x000e220000000a00 */
[----:B------:R-:W-:Y:S01]  /*0070*/  LOP3.LUT R0, R0, 0x1, RZ, 0xc0, !PT ;  /* 0x0000000100007812 */ /* 0x000fe200078ec0ff */
[----:B------:R-:W1:Y:S04]  /*0080*/  LDCU.64 UR4, c[0x0][0x358] ;  /* 0x00006b00ff0477ac */ /* 0x000e680008000a00 */
[----:B0-----:R-:W-:-:S03]  /*0090*/  IMAD.WIDE.U32 R2, R0, 0x100, R2 ;  /* 0x0000010000027825 */ /* 0x001fc600078e0002 */
[----:B------:R-:W-:-:S05]  /*00a0*/  IADD3 R2, P0, PT, R2, 0x1000, RZ ;  /* 0x0000100002027810 */ /* 0x000fca0007f1e0ff */
[----:B-1----:R-:W-:-:S08]  /*00b0*/  IMAD.X R3, RZ, RZ, R3, P0 ;  /* 0x000000ffff037224 */ /* 0x002fd000000e0603 */
.L_x_9:
[----:B0-----:R-:W0:Y:S02]  /*00c0*/  LDC.64 R12, c[0x0][0x398] ;  /* 0x0000e600ff0c7b82 */ /* 0x001e240000000a00 */
[----:B0-----:R-:W-:-:S06]  /*00d0*/  IMAD.WIDE.U32 R12, R20, 0x4, R12 ;  /* 0x00000004140c7825 */ /* 0x001fcc00078e000c */
[----:B------:R-:W2:Y:S02]  /*00e0*/  LDG.E R12, desc[UR4][R12.64] ;  /* 0x000000040c0c7981 */ /* 0x000ea4000c1e1900 */
[----:B--2---:R-:W-:-:S04]  /*00f0*/  IMAD.SHL.U32 R5, R12, 0x400, RZ ;  /* 0x000004000c057824 */ /* 0x004fc800078e00ff */
[----:B------:R-:W-:-:S05]  /*0100*/  IMAD.WIDE.U32 R4, R5, 0x8, R2 ;  /* 0x0000000805047825 */ /* 0x000fca00078e0002 */
        /* <DEDUP_REMOVED lines=8> */
[----:B------:R-:W5:Y:S04]  /*0190*/  LDG.E.64 R14, desc[UR4][R4.64] ;  /* 0x00000004040e7981 */ /* 0x000f68000c1e1b00 */
[----:B------:R-:W5:Y:S01]  /*01a0*/  LDG.E.64 R12, desc[UR4][R4.64+0x200] ;  /* 0x00020004040c7981 */ /* 0x000f62000c1e1b00 */
[----:B--2---:R-:W-:-:S08]  /*01b0*/  DADD R26, RZ, R26 ;  /* 0x00000000ff1a7229 */ /* 0x004fd0000000001a */
[----:B---3--:R-:W-:Y:S01]  /*01c0*/  DADD R26, R26, R10 ;  /* 0x000000001a1a7229 */ /* 0x008fe2000000000a */
[----:B------:R-:W2:Y:S07]  /*01d0*/  LDG.E.64 R10, desc[UR4][R4.64+0x400] ;  /* 0x00040004040a7981 */ /* 0x000eae000c1e1b00 */
[----:B----4-:R-:W-:Y:S01]  /*01e0*/  DADD R26, R26, R24 ;  /* 0x000000001a1a7229 */ /* 0x010fe20000000018 */
[----:B------:R-:W3:Y:S07]  /*01f0*/  LDG.E.64 R24, desc[UR4][R4.64+0x600] ;  /* 0x0006000404187981 */ /* 0x000eee000c1e1b00 */
[----:B-----5:R-:W-:Y:S01]  /*0200*/  DADD R26, R26, R22 ;  /* 0x000000001a1a7229 */ /* 0x020fe20000000016 */
[----:B------:R-:W4:Y:S07]  /*0210*/  LDG.E.64 R22, desc[UR4][R4.64+0x800] ;  /* 0x0008000404167981 */ /* 0x000f2e000c1e1b00 */
        /* <DEDUP_REMOVED lines=37> */
[----:B------:R0:W5:Y:S07]  /*0470*/  LDG.E.64 R18, desc[UR4][R4.64+0xe08] ;  /* 0x000e080404127981 */ /* 0x00016e000c1e1b00 */
[----:B------:R-:W-:-:S08]  /*0480*/  DADD R8, R26, R8 ;  /* 0x000000001a087229 */ /* 0x000fd00000000008 */
[----:B------:R-:W-:-:S08]  /*0490*/  DADD R6, R8, R6 ;  /* 0x0000000008067229 */ /* 0x000fd00000000006 */
[----:B------:R-:W-:-:S08]  /*04a0*/  DADD R6, R6, R16 ;  /* 0x0000000006067229 */ /* 0x000fd00000000010 */
[----:B------:R-:W-:-:S08]  /*04b0*/  DADD R6, R6, R14 ;  /* 0x0000000006067229 */ /* 0x000fd0000000000e */
[----:B------:R-:W-:Y:S01]  /*04c0*/  DADD R6, R6, R12 ;  /* 0x0000000006067229 */ /* 0x000fe2000000000c */
[----:B------:R-:W-:Y:S02]  /*04d0*/  IADD3 R8, P0, PT, R4, 0x10, RZ ;  /* 0x0000001004087810 */ /* 0x000fe40007f1e0ff */
[----:B------:R-:W-:-:S03]  /*04e0*/  MOV R21, 0x2 ;  /* 0x0000000200157802 */ /* 0x000fc60000000f00 */
[----:B0-----:R-:W-:Y:S02]  /*04f0*/  IMAD.X R5, RZ, RZ, R5, P0 ;  /* 0x000000ffff057224 */ /* 0x001fe400000e0605 */
[----:B--2---:R-:W-:-:S08]  /*0500*/  DADD R6, R6, R10 ;  /* 0x0000000006067229 */ /* 0x004fd0000000000a */
[----:B---3--:R-:W-:-:S08]  /*0510*/  DADD R6, R6, R24 ;  /* 0x0000000006067229 */ /* 0x008fd00000000018 */
[----:B----4-:R-:W-:-:S08]  /*0520*/  DADD R6, R6, R22 ;  /* 0x0000000006067229 */ /* 0x010fd00000000016 */
[----:B-----5:R-:W-:-:S11]  /*0530*/  DADD R10, R6, R18 ;  /* 0x00000000060a7229 */ /* 0x020fd60000000012 */
.L_x_6:
[----:B------:R-:W-:-:S05]  /*0540*/  IMAD.MOV.U32 R4, RZ, RZ, R8 ;  /* 0x000000ffff047224 */ /* 0x000fca00078e0008 */
[----:B------:R-:W2:Y:S04]  /*0550*/  LDG.E.64 R12, desc[UR4][R4.64+-0x1000] ;  /* 0xfff00004040c7981 */ /* 0x000ea8000c1e1b00 */
[----:B------:R-:W3:Y:S04]  /*0560*/  LDG.E.64 R24, desc[UR4][R4.64+-0xe00] ;  /* 0xfff2000404187981 */ /* 0x000ee8000c1e1b00 */
[----:B------:R-:W4:Y:S04]  /*0570*/  LDG.E.64 R8, desc[UR4][R4.64+-0xc00] ;  /* 0xfff4000404087981 */ /* 0x000f28000c1e1b00 */
[----:B------:R-:W5:Y:S04]  /*0580*/  LDG.E.64 R6, desc[UR4][R4.64+-0xa00] ;  /* 0xfff6000404067981 */ /* 0x000f68000c1e1b00 */
[----:B------:R-:W5:Y:S04]  /*0590*/  LDG.E.64 R22, desc[UR4][R4.64+-0x800] ;  /* 0xfff8000404167981 */ /* 0x000f68000c1e1b00 */
[----:B------:R-:W5:Y:S04]  /*05a0*/  LDG.E.64 R18, desc[UR4][R4.64+-0x600] ;  /* 0xfffa000404127981 */ /* 0x000f68000c1e1b00 */
[----:B------:R-:W5:Y:S04]  /*05b0*/  LDG.E.64 R16, desc[UR4][R4.64+-0x400] ;  /* 0xfffc000404107981 */ /* 0x000f68000c1e1b00 */
[----:B------:R-:W5:Y:S01]  /*05c0*/  LDG.E.64 R14, desc[UR4][R4.64+-0x200] ;  /* 0xfffe0004040e7981 */ /* 0x000f62000c1e1b00 */
[----:B--2---:R-:W-:-:S03]  /*05d0*/  DADD R10, R12, R10 ;  /* 0x000000000c0a7229 */ /* 0x004fc6000000000a */
[----:B------:R-:W2:Y:S05]  /*05e0*/  LDG.E.64 R12, desc[UR4][R4.64] ;  /* 0x00000004040c7981 */ /* 0x000eaa000c1e1b00 */
[----:B---3--:R-:W-:Y:S02]  /*05f0*/  DADD R24, R10, R24 ;  /* 0x000000000a187229 */ /* 0x008fe40000000018 */
[----:B------:R-:W3:Y:S06]  /*0600*/  LDG.E.64 R10, desc[UR4][R4.64+0x200] ;  /* 0x00020004040a7981 */ /* 0x000eec000c1e1b00 */
        /* <DEDUP_REMOVED lines=139> */
[----:B------:R0:W5:Y:S01]  /*0ec0*/  LDG.E.64 R14, desc[UR4][R4.64+0xe20] ;  /* 0x000e2004040e7981 */ /* 0x000162000c1e1b00 */
[----:B------:R-:W-:-:S04]  /*0ed0*/  IADD3 R21, PT, PT, R21, 0x5, RZ ;  /* 0x0000000515157810 */ /* 0x000fc80007ffe0ff */
[----:B------:R-:W-:Y:S02]  /*0ee0*/  ISETP.NE.AND P0, PT, R21, 0x20, PT ;  /* 0x000000201500780c */ /* 0x000fe40003f05270 */
[----:B--2---:R-:W-:-:S08]  /*0ef0*/  DADD R12, R24, R12 ;  /* 0x00000000180c7229 */ /* 0x004fd0000000000c */
[----:B---3--:R-:W-:-:S08]  /*0f00*/  DADD R10, R12, R10 ;  /* 0x000000000c0a7229 */ /* 0x008fd0000000000a */
[----:B----4-:R-:W-:-:S08]  /*0f10*/  DADD R8, R10, R8 ;  /* 0x000000000a087229 */ /* 0x010fd00000000008 */
[----:B-----5:R-:W-:Y:S01]  /*0f20*/  DADD R6, R8, R6 ;  /* 0x0000000008067229 */ /* 0x020fe20000000006 */
[----:B------:R-:W-:-:S05]  /*0f30*/  IADD3 R8, P1, PT, R4, 0x28, RZ ;  /* 0x0000002804087810 */ /* 0x000fca0007f3e0ff */
[----:B0-----:R-:W-:Y:S02]  /*0f40*/  IMAD.X R5, RZ, RZ, R5, P1 ;  /* 0x000000ffff057224 */ /* 0x001fe400008e0605 */
[----:B------:R-:W-:-:S08]  /*0f50*/  DADD R6, R6, R22 ;  /* 0x0000000006067229 */ /* 0x000fd00000000016 */
[----:B------:R-:W-:-:S08]  /*0f60*/  DADD R6, R6, R18 ;  /* 0x0000000006067229 */ /* 0x000fd00000000012 */
[----:B------:R-:W-:-:S08]  /*0f70*/  DADD R6, R6, R16 ;  /* 0x0000000006067229 */ /* 0x000fd00000000010 */
[----:B------:R-:W-:Y:S01]  /*0f80*/  DADD R10, R6, R14 ;  /* 0x00000000060a7229 */ /* 0x000fe2000000000e */
[----:B------:R-:W-:Y:S10]  /*0f90*/  @P0 BRA `(.L_x_6) ;  /* 0xfffffff400680947 */ /* 0x000ff4000383ffff */
[----:B------:R-:W-:Y:S01]  /*0fa0*/  ISETP.NE.AND P0, PT, R0, RZ, PT ;  /* 0x000000ff0000720c */ /* 0x000fe20003f05270 */
[----:B------:R-:W-:-:S12]  /*0fb0*/  BSSY.RECONVERGENT B0, `(.L_x_7) ;  /* 0x0000007000007945 */ /* 0x000fd80003800200 */
[----:B------:R-:W-:Y:S05]  /*0fc0*/  @P0 BRA `(.L_x_8) ;  /* 0x0000000000140947 */ /* 0x000fea0003800000 */
[----:B------:R-:W0:Y:S02]  /*0fd0*/  LDC.64 R4, c[0x0][0x380] ;  /* 0x0000e000ff047b82 */ /* 0x000e240000000a00 */
[----:B0-----:R-:W-:-:S05]  /*0fe0*/  IMAD.WIDE.U32 R4, R20, 0x8, R4 ;  /* 0x0000000814047825 */ /* 0x001fca00078e0004 */
[----:B------:R-:W2:Y:S02]  /*0ff0*/  LDG.E.64 R6, desc[UR4][R4.64] ;  /* 0x0000000404067981 */ /* 0x000ea4000c1e1b00 */
[----:B--2---:R-:W-:-:S07]  /*1000*/  DADD R6, R10, R6 ;  /* 0x000000000a067229 */ /* 0x004fce0000000006 */
[----:B------:R0:W-:Y:S04]  /*1010*/  STG.E.64 desc[UR4][R4.64], R6 ;  /* 0x0000000604007986 */ /* 0x0001e8000c101b04 */
.L_x_8:
[----:B------:R-:W-:Y:S05]  /*1020*/  BSYNC.RECONVERGENT B0 ;  /* 0x0000000000007941 */ /* 0x000fea0003800200 */
.L_x_7:
[----:B------:R-:W1:Y:S01]  /*1030*/  LDCU UR6, c[0x0][0x390] ;  /* 0x00007200ff0677ac */ /* 0x000e620008000800 */
[----:B------:R-:W-:-:S04]  /*1040*/  IADD3 R20, PT, PT, R20, 0x30, RZ ;  /* 0x0000003014147810 */ /* 0x000fc80007ffe0ff */
[----:B-1----:R-:W-:-:S13]  /*1050*/  ISETP.GE.AND P0, PT, R20, UR6, PT ;  /* 0x0000000614007c0c */ /* 0x002fda000bf06270 */
[----:B------:R-:W-:Y:S05]  /*1060*/  @!P0 BRA `(.L_x_9) ;  /* 0xfffffff000148947 */ /* 0x000fea000383ffff */
[----:B------:R-:W-:Y:S05]  /*1070*/  EXIT ;  /* 0x000000000000794d */ /* 0x000fea0003800000 */
.L_x_10:
        /* <DEDUP_REMOVED lines=16> */
.L_x_89:


//--------------------- .text._Z13gpukernel_2baPdS_iPi --------------------------
	.section	.text._Z13gpukernel_2baPdS_iPi,"ax",@progbits
	.align	128
        .global         _Z13gpukernel_2baPdS_iPi
        .type           _Z13gpukernel_2baPdS_iPi,@function
        .size           _Z13gpukernel_2baPdS_iPi,(.L_x_90 - _Z13gpukernel_2baPdS_iPi)
        .other          _Z13gpukernel_2baPdS_iPi,@"STO_CUDA_ENTRY STV_DEFAULT"
_Z13gpukernel_2baPdS_iPi:
.text._Z13gpukernel_2baPdS_iPi:
        /* <DEDUP_REMOVED lines=12> */
.L_x_14:
[----:B0-----:R-:W0:Y:S02]  /*00c0*/  LDC.64 R4, c[0x0][0x398] ;  /* 0x0000e600ff047b82 */ /* 0x001e240000000a00 */
[----:B0-----:R-:W-:-:S06]  /*00d0*/  IMAD.WIDE.U32 R4, R20, 0x4, R4 ;  /* 0x0000000414047825 */ /* 0x001fcc00078e0004 */
[----:B------:R-:W2:Y:S01]  /*00e0*/  LDG.E R4, desc[UR4][R4.64] ;  /* 0x0000000404047981 */ /* 0x000ea2000c1e1900 */
[----:B------:R-:W-:Y:S01]  /*00f0*/  IMAD.MOV.U32 R21, RZ, RZ, RZ ;  /* 0x000000ffff157224 */ /* 0x000fe200078e00ff */
[----:B------:R-:W-:Y:S01]  /*0100*/  CS2R R8, SRZ ;  /* 0x0000000000087805 */ /* 0x000fe2000001ff00 */
[----:B--2---:R-:W-:-:S04]  /*0110*/  IMAD.SHL.U32 R7, R4, 0x400, RZ ;  /* 0x0000040004077824 */ /* 0x004fc800078e00ff */
[----:B------:R-:W-:-:S03]  /*0120*/  IMAD.WIDE.U32 R6, R7, 0x8, R2 ;  /* 0x0000000807067825 */ /* 0x000fc600078e0002 */
[----:B------:R-:W-:-:S07]  /*0130*/  MOV R12, R6 ;  /* 0x00000006000c7202 */ /* 0x000fce0000000f00 */
.L_x_11:
[----:B------:R-:W-:Y:S02]  /*0140*/  IMAD.MOV.U32 R4, RZ, RZ, R12 ;  /* 0x000000ffff047224 */ /* 0x000fe400078e000c */
        /* <DEDUP_REMOVED lines=56> */
[----:B------:R-:W5:Y:S01]  /*04d0*/  LDG.E.64 R10, desc[UR4][R4.64+0x78] ;  /* 0x00007804040a7981 */ /* 0x000f62000c1e1b00 */
[----:B------:R-:W-:-:S02]  /*04e0*/  ISETP.GE.U32.AND P0, PT, R21, 0x1e, PT ;  /* 0x0000001e1500780c */ /* 0x000fc40003f06070 */
[----:B------:R-:W-:-:S04]  /*04f0*/  IADD3 R21, PT, PT, R21, 0x2, RZ ;  /* 0x0000000215157810 */ /* 0x000fc80007ffe0ff */
[----:B--2---:R-:W-:-:S08]  /*0500*/  DADD R8, R24, R8 ;  /* 0x0000000018087229 */ /* 0x004fd00000000008 */
[----:B---3--:R-:W-:-:S08]  /*0510*/  DADD R6, R8, R6 ;  /* 0x0000000008067229 */ /* 0x008fd00000000006 */
[----:B----4-:R-:W-:-:S08]  /*0520*/  DADD R6, R6, R14 ;  /* 0x0000000006067229 */ /* 0x010fd0000000000e */
[----:B-----5:R-:W-:-:S08]  /*0530*/  DADD R6, R6, R18 ;  /* 0x0000000006067229 */ /* 0x020fd00000000012 */
[----:B------:R-:W-:-:S08]  /*0540*/  DADD R6, R6, R22 ;  /* 0x0000000006067229 */ /* 0x000fd00000000016 */
[----:B------:R-:W-:-:S08]  /*0550*/  DADD R6, R6, R16 ;  /* 0x0000000006067229 */ /* 0x000fd00000000010 */
[----:B------:R-:W-:Y:S01]  /*0560*/  DADD R6, R6, R12 ;  /* 0x0000000006067229 */ /* 0x000fe2000000000c */
[----:B------:R-:W-:-:S07]  /*0570*/  IADD3 R12, P1, PT, R4, 0x200, RZ ;  /* 0x00000200040c7810 */ /* 0x000fce0007f3e0ff */
[----:B------:R-:W-:Y:S01]  /*0580*/  DADD R8, R6, R10 ;  /* 0x0000000006087229 */ /* 0x000fe2000000000a */
[----:B------:R-:W-:Y:S01]  /*0590*/  IMAD.X R7, RZ, RZ, R5, P1 ;  /* 0x000000ffff077224 */ /* 0x000fe200008e0605 */
[----:B------:R-:W-:Y:S09]  /*05a0*/  @!P0 BRA `(.L_x_11) ;  /* 0xfffffff800e48947 */ /* 0x000ff2000383ffff */
        /* <DEDUP_REMOVED lines=8> */
.L_x_13:
[----:B------:R-:W-:Y:S05]  /*0630*/  BSYNC.RECONVERGENT B0 ;  /* 0x0000000000007941 */ /* 0x000fea0003800200 */
.L_x_12:
[----:B------:R-:W1:Y:S01]  /*0640*/  LDCU UR6, c[0x0][0x390] ;  /* 0x00007200ff0677ac */ /* 0x000e620008000800 */
[----:B------:R-:W-:-:S04]  /*0650*/  IADD3 R20, PT, PT, R20, 0x30, RZ ;  /* 0x0000003014147810 */ /* 0x000fc80007ffe0ff */
[----:B-1----:R-:W-:-:S13]  /*0660*/  ISETP.GE.AND P0, PT, R20, UR6, PT ;  /* 0x0000000614007c0c */ /* 0x002fda000bf06270 */
[----:B------:R-:W-:Y:S05]  /*0670*/  @!P0 BRA `(.L_x_14) ;  /* 0xfffffff800908947 */ /* 0x000fea000383ffff */
[----:B------:R-:W-:Y:S05]  /*0680*/  EXIT ;  /* 0x000000000000794d */ /* 0x000fea0003800000 */
.L_x_15:
        /* <DEDUP_REMOVED lines=15> */
.L_x_90:


//--------------------- .text._Z13gpukernel_2abPdS_iPi --------------------------
	.section	.text._Z13gpukernel_2abPdS_iPi,"ax",@progbits
	.align	128
        .global         _Z13gpukernel_2abPdS_iPi
        .type           _Z13gpukernel_2abPdS_iPi,@function
        .size           _Z13gpukernel_2abPdS_iPi,(.L_x_91 - _Z13gpukernel_2abPdS_iPi)
        .other          _Z13gpukernel_2abPdS_iPi,@"STO_CUDA_ENTRY STV_DEFAULT"
_Z13gpukernel_2abPdS_iPi:
.text._Z13gpukernel_2abPdS_iPi:
[----:B------:R-:W-:Y:S01]  /*0000*/  LDC R1, c[0x0][0x37c] ;  /* 0x0000df00ff017b82 */ /* 0x000fe20000000800 */
[----:B------:R-:W0:Y:S01]  /*0010*/  S2R R0, SR_TID.X ;  /* 0x0000000000007919 */ /* 0x000e220000002100 */
[----:B------:R-:W1:Y:S01]  /*0020*/  LDCU UR4, c[0x0][0x390] ;  /* 0x00007200ff0477ac */ /* 0x000e620008000800 */
[----:B0-----:R-:W-:-:S04]  /*0030*/  SHF.R.U32.HI R20, RZ, 0x1, R0 ;  /* 0x00000001ff147819 */ /* 0x001fc80000011600 */
[----:B-1----:R-:W-:-:S13]  /*0040*/  ISETP.GE.AND P0, PT, R20, UR4, PT ;  /* 0x0000000414007c0c */ /* 0x002fda000bf06270 */
[----:B------:R-:W-:Y:S05]  /*0050*/  @P0 EXIT ;  /* 0x000000000000094d */ /* 0x000fea0003800000 */
[----:B------:R-:W0:Y:S01]  /*0060*/  LDCU.64 UR4, c[0x0][0x388] ;  /* 0x00007100ff0477ac */ /* 0x000e220008000a00 */
[----:B------:R-:W1:Y:S01]  /*0070*/  LDCU.64 UR6, c[0x0][0x358] ;  /* 0x00006b00ff0677ac */ /* 0x000e620008000a00 */
[----:B0-----:R-:W-:-:S04]  /*0080*/  UIADD3 UR4, UP0, UPT, UR4, 0x1000, URZ ;  /* 0x0000100004047890 */ /* 0x001fc8000ff1e0ff */
[----:B-1----:R-:W-:-:S12]  /*0090*/  UIADD3.X UR5, UPT, UPT, URZ, UR5, URZ, UP0, !UPT ;  /* 0x00000005ff057290 */ /* 0x002fd800087fe4ff */
.L_x_19:
[----:B0-----:R-:W0:Y:S02]  /*00a0*/  LDC.64 R2, c[0x0][0x398] ;  /* 0x0000e600ff027b82 */ /* 0x001e240000000a00 */
[----:B0-----:R-:W-:-:S06]  /*00b0*/  IMAD.WIDE.U32 R2, R20, 0x4, R2 ;  /* 0x0000000414027825 */ /* 0x001fcc00078e0002 */
[----:B------:R-:W2:Y:S01]  /*00c0*/  LDG.E R2, desc[UR6][R2.64] ;  /* 0x0000000602027981 */ /* 0x000ea2000c1e1900 */
[----:B------:R-:W-:Y:S01]  /*00d0*/  IMAD.MOV.U32 R21, RZ, RZ, RZ ;  /* 0x000000ffff157224 */ /* 0x000fe200078e00ff */
[----:B------:R-:W-:Y:S01]  /*00e0*/  CS2R R10, SRZ ;  /* 0x00000000000a7805 */ /* 0x000fe2000001ff00 */
[----:B--2---:R-:W-:-:S05]  /*00f0*/  IMAD.SHL.U32 R5, R2, 0x400, RZ ;  /* 0x0000040002057824 */ /* 0x004fca00078e00ff */
[----:B------:R-:W-:-:S04]  /*0100*/  LOP3.LUT R5, R5, 0x1, R0, 0xf8, !PT ;  /* 0x0000000105057812 */ /* 0x000fc800078ef800 */
[----:B------:R-:W-:-:S04]  /*0110*/  LEA R6, P0, R5, UR4, 0x3 ;  /* 0x0000000405067c11 */ /* 0x000fc8000f8018ff */
[----:B------:R-:W-:-:S09]  /*0120*/  LEA.HI.X R7, R5, UR5, RZ, 0x3, P0 ;  /* 0x0000000505077c11 */ /* 0x000fd200080f1cff */
.L_x_16:
        /* <DEDUP_REMOVED lines=56> */
[----:B------:R-:W5:Y:S01]  /*04b0*/  LDG.E.64 R16, desc[UR6][R2.64+0xf00] ;  /* 0x000f000602107981 */ /* 0x000f62000c1e1b00 */
[C---:B------:R-:W-:Y:S01]  /*04c0*/  ISETP.GE.U32.AND P0, PT, R21.reuse, 0x1e, PT ;  /* 0x0000001e1500780c */ /* 0x040fe20003f06070 */
[----:B------:R-:W-:-:S05]  /*04d0*/  VIADD R21, R21, 0x2 ;  /* 0x0000000215157836 */ /* 0x000fca0000000000 */
[----:B------:R-:W-:-:S08]  /*04e0*/  DADD R6, R24, R6 ;  /* 0x0000000018067229 */ /* 0x000fd00000000006 */
[----:B------:R-:W-:Y:S01]  /*04f0*/  DADD R4, R6, R4 ;  /* 0x0000000006047229 */ /* 0x000fe20000000004 */
[----:B------:R-:W-:-:S05]  /*0500*/  IADD3 R6, P1, PT, R2, 0x10, RZ ;  /* 0x0000001002067810 */ /* 0x000fca0007f3e0ff */
[----:B------:R-:W-:Y:S02]  /*0510*/  IMAD.X R7, RZ, RZ, R3, P1 ;  /* 0x000000ffff077224 */ /* 0x000fe400008e0603 */
[----:B------:R-:W-:-:S08]  /*0520*/  DADD R4, R4, R14 ;  /* 0x0000000004047229 */ /* 0x000fd0000000000e */
[----:B------:R-:W-:-:S08]  /*0530*/  DADD R4, R4, R12 ;  /* 0x0000000004047229 */ /* 0x000fd0000000000c */
[----:B--2---:R-:W-:-:S08]  /*0540*/  DADD R4, R4, R10 ;  /* 0x0000000004047229 */ /* 0x004fd0000000000a */
[----:B---3--:R-:W-:-:S08]  /*0550*/  DADD R4, R4, R8 ;  /* 0x0000000004047229 */ /* 0x008fd00000000008 */
[----:B----4-:R-:W-:-:S08]  /*0560*/  DADD R4, R4, R22 ;  /* 0x0000000004047229 */ /* 0x010fd00000000016 */
[----:B-----5:R-:W-:-:S08]  /*0570*/  DADD R4, R4, R18 ;  /* 0x0000000004047229 */ /* 0x020fd00000000012 */
[----:B------:R-:W-:Y:S01]  /*0580*/  DADD R10, R4, R16 ;  /* 0x00000000040a7229 */ /* 0x000fe20000000010 */
[----:B------:R-:W-:Y:S10]  /*0590*/  @!P0 BRA `(.L_x_16) ;  /* 0xfffffff800e48947 */ /* 0x000ff4000383ffff */
[----:B------:R-:W-:Y:S01]  /*05a0*/  LOP3.LUT P0, RZ, R0, 0x1, RZ, 0xc0, !PT ;  /* 0x0000000100ff7812 */ /* 0x000fe2000780c0ff */
[----:B------:R-:W-:-:S12]  /*05b0*/  BSSY.RECONVERGENT B0, `(.L_x_17) ;  /* 0x0000007000007945 */ /* 0x000fd80003800200 */
[----:B------:R-:W-:Y:S05]  /*05c0*/  @P0 BRA `(.L_x_18) ;  /* 0x0000000000140947 */ /* 0x000fea0003800000 */
[----:B------:R-:W0:Y:S02]  /*05d0*/  LDC.64 R2, c[0x0][0x380] ;  /* 0x0000e000ff027b82 */ /* 0x000e240000000a00 */
[----:B0-----:R-:W-:-:S05]  /*05e0*/  IMAD.WIDE.U32 R2, R20, 0x8, R2 ;  /* 0x0000000814027825 */ /* 0x001fca00078e0002 */
[----:B------:R-:W2:Y:S02]  /*05f0*/  LDG.E.64 R4, desc[UR6][R2.64] ;  /* 0x0000000602047981 */ /* 0x000ea4000c1e1b00 */
[----:B--2---:R-:W-:-:S07]  /*0600*/  DADD R4, R10, R4 ;  /* 0x000000000a047229 */ /* 0x004fce0000000004 */
[----:B------:R0:W-:Y:S04]  /*0610*/  STG.E.64 desc[UR6][R2.64], R4 ;  /* 0x0000000402007986 */ /* 0x0001e8000c101b06 */
.L_x_18:
[----:B------:R-:W-:Y:S05]  /*0620*/  BSYNC.RECONVERGENT B0 ;  /* 0x0000000000007941 */ /* 0x000fea0003800200 */
.L_x_17:
[----:B------:R-:W1:Y:S01]  /*0630*/  LDCU UR8, c[0x0][0x390] ;  /* 0x00007200ff0877ac */ /* 0x000e620008000800 */
[----:B------:R-:W-:-:S05]  /*0640*/  VIADD R20, R20, 0x30 ;  /* 0x0000003014147836 */ /* 0x000fca0000000000 */
[----:B-1----:R-:W-:-:S13]  /*0650*/  ISETP.GE.AND P0, PT, R20, UR8, PT ;  /* 0x0000000814007c0c */ /* 0x002fda000bf06270 */
[----:B------:R-:W-:Y:S05]  /*0660*/  @!P0 BRA `(.L_x_19) ;  /* 0xfffffff8008c8947 */ /* 0x000fea000383ffff */
[----:B------:R-:W-:Y:S05]  /*0670*/  EXIT ;  /* 0x000000000000794d */ /* 0x000fea0003800000 */
.L_x_20:
        /* <DEDUP_REMOVED lines=16> */
.L_x_91:


//--------------------- .text._Z13gpukernel_2aaPdS_iPi --------------------------
	.section	.text._Z13gpukernel_2aaPdS_iPi,"ax",@progbits
	.align	128
        .global         _Z13gpukernel_2aaPdS_iPi
        .type           _Z13gpukernel_2aaPdS_iPi,@function
        .size           _Z13gpukernel_2aaPdS_iPi,(.L_x_92 - _Z13gpukernel_2aaPdS_iPi)
        .other          _Z13gpukernel_2aaPdS_iPi,@"STO_CUDA_ENTRY STV_DEFAULT"
_Z13gpukernel_2aaPdS_iPi:
.text._Z13gpukernel_2aaPdS_iPi:
        /* <DEDUP_REMOVED lines=10> */
.L_x_24:
        /* <DEDUP_REMOVED lines=9> */
.L_x_21:
        /* <DEDUP_REMOVED lines=54> */
[----:B------:R0:W5:Y:S01]  /*0490*/  LDG.E.64 R16, desc[UR6][R4.64+0xf0] ;  /* 0x0000f00604107981 */ /* 0x000162000c1e1b00 */
[----:B------:R-:W-:-:S06]  /*04a0*/  VIADD R21, R21, 0x2 ;  /* 0x0000000215157836 */ /* 0x000fcc0000000000 */
[----:B------:R-:W-:Y:S01]  /*04b0*/  DADD R6, R24, R6 ;  /* 0x0000000018067229 */ /* 0x000fe20000000006 */
[----:B------:R-:W-:Y:S02]  /*04c0*/  ISETP.NE.AND P0, PT, R21, 0x20, PT ;  /* 0x000000201500780c */ /* 0x000fe40003f05270 */
[----:B0-----:R-:W-:-:S05]  /*04d0*/  IADD3 R4, P1, PT, R4, 0x200, RZ ;  /* 0x0000020004047810 */ /* 0x001fca0007f3e0ff */
[----:B------:R-:W-:Y:S01]  /*04e0*/  DADD R2, R6, R2 ;  /* 0x0000000006027229 */ /* 0x000fe20000000002 */
[----:B------:R-:W-:-:S07]  /*04f0*/  IMAD.X R5, RZ, RZ, R5, P1 ;  /* 0x000000ffff057224 */ /* 0x000fce00008e0605 */
[----:B------:R-:W-:-:S08]  /*0500*/  DADD R2, R2, R14 ;  /* 0x0000000002027229 */ /* 0x000fd0000000000e */
[----:B------:R-:W-:-:S08]  /*0510*/  DADD R2, R2, R12 ;  /* 0x0000000002027229 */ /* 0x000fd0000000000c */
[----:B--2---:R-:W-:-:S08]  /*0520*/  DADD R2, R2, R10 ;  /* 0x0000000002027229 */ /* 0x004fd0000000000a */
[----:B---3--:R-:W-:-:S08]  /*0530*/  DADD R2, R2, R8 ;  /* 0x0000000002027229 */ /* 0x008fd00000000008 */
[----:B----4-:R-:W-:-:S08]  /*0540*/  DADD R2, R2, R22 ;  /* 0x0000000002027229 */ /* 0x010fd00000000016 */
[----:B-----5:R-:W-:-:S08]  /*0550*/  DADD R2, R2, R18 ;  /* 0x0000000002027229 */ /* 0x020fd00000000012 */
[----:B------:R-:W-:Y:S01]  /*0560*/  DADD R10, R2, R16 ;  /* 0x00000000020a7229 */ /* 0x000fe20000000010 */
[----:B------:R-:W-:Y:S10]  /*0570*/  @P0 BRA `(.L_x_21) ;  /* 0xfffffff800ec0947 */ /* 0x000ff4000383ffff */
        /* <DEDUP_REMOVED lines=8> */
.L_x_23:
[----:B------:R-:W-:Y:S05]  /*0600*/  BSYNC.RECONVERGENT B0 ;  /* 0x0000000000007941 */ /* 0x000fea0003800200 */
.L_x_22:
[----:B------:R-:W1:Y:S01]  /*0610*/  LDCU UR8, c[0x0][0x390] ;  /* 0x00007200ff0877ac */ /* 0x000e620008000800 */
[----:B------:R-:W-:-:S05]  /*0620*/  VIADD R20, R20, 0x30 ;  /* 0x0000003014147836 */ /* 0x000fca0000000000 */
[----:B-1----:R-:W-:-:S13]  /*0630*/  ISETP.GE.AND P0, PT, R20, UR8, PT ;  /* 0x0000000814007c0c */ /* 0x002fda000bf06270 */
[----:B------:R-:W-:Y:S05]  /*0640*/  @!P0 BRA `(.L_x_24) ;  /* 0xfffffff800948947 */ /* 0x000fea000383ffff */
[----:B------:R-:W-:Y:S05]  /*0650*/  EXIT ;  /* 0x000000000000794d */ /* 0x000fea0003800000 */
.L_x_25:
        /* <DEDUP_REMOVED lines=10> */
.L_x_92:


//--------------------- .text._Z13gpukernel_4bbPdS_iPi --------------------------
	.section	.text._Z13gpukernel_4bbPdS_iPi,"ax",@progbits
	.align	128
        .global         _Z13gpukernel_4bbPdS_iPi
        .type           _Z13gpukernel_4bbPdS_iPi,@function
        .size           _Z13gpukernel_4bbPdS_iPi,(.L_x_93 - _Z13gpukernel_4bbPdS_iPi)
        .other          _Z13gpukernel_4bbPdS_iPi,@"STO_CUDA_ENTRY STV_DEFAULT"
_Z13gpukernel_4bbPdS_iPi:
.text._Z13gpukernel_4bbPdS_iPi:
        /* <DEDUP_REMOVED lines=12> */
.L_x_29:
        /* <DEDUP_REMOVED lines=27> */
[----:B------:R0:W5:Y:S07]  /*0270*/  LDG.E.64 R8, desc[UR4][R4.64+0xc08] ;  /* 0x000c080404087981 */ /* 0x00016e000c1e1b00 */
[----:B------:R-:W-:-:S08]  /*0280*/  DADD R6, R26, R6 ;  /* 0x000000001a067229 */ /* 0x000fd00000000006 */
[----:B------:R-:W-:-:S08]  /*0290*/  DADD R6, R6, R16 ;  /* 0x0000000006067229 */ /* 0x000fd00000000010 */
[----:B------:R-:W-:Y:S01]  /*02a0*/  DADD R6, R6, R14 ;  /* 0x0000000006067229 */ /* 0x000fe2000000000e */
[----:B------:R-:W-:-:S07]  /*02b0*/  MOV R21, 0x2 ;  /* 0x0000000200157802 */ /* 0x000fce0000000f00 */
[----:B--2---:R-:W-:-:S08]  /*02c0*/  DADD R6, R6, R12 ;  /* 0x0000000006067229 */ /* 0x004fd0000000000c */
[----:B---3--:R-:W-:-:S08]  /*02d0*/  DADD R6, R6, R10 ;  /* 0x0000000006067229 */ /* 0x008fd0000000000a */
[----:B----4-:R-:W-:-:S08]  /*02e0*/  DADD R6, R6, R24 ;  /* 0x0000000006067229 */ /* 0x010fd00000000018 */
[----:B-----5:R-:W-:Y:S01]  /*02f0*/  DADD R6, R6, R22 ;  /* 0x0000000006067229 */ /* 0x020fe20000000016 */
[----:B------:R-:W-:-:S07]  /*0300*/  IADD3 R12, P0, PT, R4, 0x10, RZ ;  /* 0x00000010040c7810 */ /* 0x000fce0007f1e0ff */
[----:B------:R-:W-:Y:S01]  /*0310*/  DADD R6, R6, R18 ;  /* 0x0000000006067229 */ /* 0x000fe20000000012 */
[----:B0-----:R-:W-:-:S07]  /*0320*/  IMAD.X R5, RZ, RZ, R5, P0 ;  /* 0x000000ffff057224 */ /* 0x001fce00000e0605 */
[----:B------:R-:W-:-:S11]  /*0330*/  DADD R10, R6, R8 ;  /* 0x00000000060a7229 */ /* 0x000fd60000000008 */
.L_x_26:
        /* <DEDUP_REMOVED lines=156> */
[----:B---3--:R-:W-:Y:S01]  /*0d00*/  DADD R10, R12, R10 ;  /* 0x000000000c0a7229 */ /* 0x008fe2000000000a */
[----:B------:R-:W-:-:S05]  /*0d10*/  IADD3 R12, P1, PT, R4, 0x50, RZ ;  /* 0x00000050040c7810 */ /* 0x000fca0007f3e0ff */
[----:B0-----:R-:W-:Y:S02]  /*0d20*/  IMAD.X R5, RZ, RZ, R5, P1 ;  /* 0x000000ffff057224 */ /* 0x001fe400008e0605 */
[----:B----4-:R-:W-:-:S08]  /*0d30*/  DADD R8, R10, R8 ;  /* 0x000000000a087229 */ /* 0x010fd00000000008 */
[----:B-----5:R-:W-:-:S08]  /*0d40*/  DADD R6, R8, R6 ;  /* 0x0000000008067229 */ /* 0x020fd00000000006 */
        /* <DEDUP_REMOVED lines=13> */
.L_x_28:
[----:B------:R-:W-:Y:S05]  /*0e20*/  BSYNC.RECONVERGENT B0 ;  /* 0x0000000000007941 */ /* 0x000fea0003800200 */
.L_x_27:
[----:B------:R-:W1:Y:S01]  /*0e30*/  LDCU UR6, c[0x0][0x390] ;  /* 0x00007200ff0677ac */ /* 0x000e620008000800 */
[----:B------:R-:W-:-:S04]  /*0e40*/  IADD3 R20, PT, PT, R20, 0x18, RZ ;  /* 0x0000001814147810 */ /* 0x000fc80007ffe0ff */
[----:B-1----:R-:W-:-:S13]  /*0e50*/  ISETP.GE.AND P0, PT, R20, UR6, PT ;  /* 0x0000000614007c0c */ /* 0x002fda000bf06270 */
[----:B------:R-:W-:Y:S05]  /*0e60*/  @!P0 BRA `(.L_x_29) ;  /* 0xfffffff000948947 */ /* 0x000fea000383ffff */
[----:B------:R-:W-:Y:S05]  /*0e70*/  EXIT ;  /* 0x000000000000794d */ /* 0x000fea0003800000 */
.L_x_30:
        /* <DEDUP_REMOVED lines=16> */
.L_x_93:


//--------------------- .text._Z13gpukernel_4baPdS_iPi --------------------------
	.section	.text._Z13gpukernel_4baPdS_iPi,"ax",@progbits
	.align	128
        .global         _Z13gpukernel_4baPdS_iPi
        .type           _Z13gpukernel_4baPdS_iPi,@function
        .size           _Z13gpukernel_4baPdS_iPi,(.L_x_94 - _Z13gpukernel_4baPdS_iPi)
        .other          _Z13gpukernel_4baPdS_iPi,@"STO_CUDA_ENTRY STV_DEFAULT"
_Z13gpukernel_4baPdS_iPi:
.text._Z13gpukernel_4baPdS_iPi:
        /* <DEDUP_REMOVED lines=12> */
.L_x_34:
        /* <DEDUP_REMOVED lines=8> */
.L_x_31:
        /* <DEDUP_REMOVED lines=79> */
.L_x_33:
[----:B------:R-:W-:Y:S05]  /*0630*/  BSYNC.RECONVERGENT B0 ;  /* 0x0000000000007941 */ /* 0x000fea0003800200 */
.L_x_32:
[----:B------:R-:W1:Y:S01]  /*0640*/  LDCU UR6, c[0x0][0x390] ;  /* 0x00007200ff0677ac */ /* 0x000e620008000800 */
[----:B------:R-:W-:-:S04]  /*0650*/  IADD3 R20, PT, PT, R20, 0x18, RZ ;  /* 0x0000001814147810 */ /* 0x000fc80007ffe0ff */
[----:B-1----:R-:W-:-:S13]  /*0660*/  ISETP.GE.AND P0, PT, R20, UR6, PT ;  /* 0x0000000614007c0c */ /* 0x002fda000bf06270 */
[----:B------:R-:W-:Y:S05]  /*0670*/  @!P0 BRA `(.L_x_34) ;  /* 0xfffffff800908947 */ /* 0x000fea000383ffff */
[----:B------:R-:W-:Y:S05]  /*0680*/  EXIT ;  /* 0x000000000000794d */ /* 0x000fea0003800000 */
.L_x_35:
        /* <DEDUP_REMOVED lines=15> */
.L_x_94:


//--------------------- .text._Z13gpukernel_4abPdS_iPi --------------------------
	.section	.text._Z13gpukernel_4abPdS_iPi,"ax",@progbits
	.align	128
        .global         _Z13gpukernel_4abPdS_iPi
        .type           _Z13gpukernel_4abPdS_iPi,@function
        .size           _Z13gpukernel_4abPdS_iPi,(.L_x_95 - _Z13gpukernel_4abPdS_iPi)
        .other          _Z13gpukernel_4abPdS_iPi,@"STO_CUDA_ENTRY STV_DEFAULT"
_Z13gpukernel_4abPdS_iPi:
.text._Z13gpukernel_4abPdS_iPi:
        /* <DEDUP_REMOVED lines=10> */
.L_x_39:
        /* <DEDUP_REMOVED lines=9> */
.L_x_36:
        /* <DEDUP_REMOVED lines=79> */
.L_x_38:
[----:B------:R-:W-:Y:S05]  /*0620*/  BSYNC.RECONVERGENT B0 ;  /* 0x0000000000007941 */ /* 0x000fea0003800200 */
.L_x_37:
[----:B------:R-:W1:Y:S01]  /*0630*/  LDCU UR8, c[0x0][0x390] ;  /* 0x00007200ff0877ac */ /* 0x000e620008000800 */
[----:B------:R-:W-:-:S05]  /*0640*/  VIADD R20, R20, 0x18 ;  /* 0x0000001814147836 */ /* 0x000fca0000000000 */
[----:B-1----:R-:W-:-:S13]  /*0650*/  ISETP.GE.AND P0, PT, R20, UR8, PT ;  /* 0x0000000814007c0c */ /* 0x002fda000bf06270 */
[----:B------:R-:W-:Y:S05]  /*0660*/  @!P0 BRA `(.L_x_39) ;  /* 0xfffffff8008c8947 */ /* 0x000fea000383ffff */
[----:B------:R-:W-:Y:S05]  /*0670*/  EXIT ;  /* 0x000000000000794d */ /* 0x000fea0003800000 */
.L_x_40:
        /* <DEDUP_REMOVED lines=16> */
.L_x_95:


//--------------------- .text._Z13gpukernel_4aaPdS_iPi --------------------------
	.section	.text._Z13gpukernel_4aaPdS_iPi,"ax",@progbits
	.align	128
        .global         _Z13gpukernel_4aaPdS_iPi
        .type           _Z13gpukernel_4aaPdS_iPi,@function
        .size           _Z13gpukernel_4aaPdS_iPi,(.L_x_96 - _Z13gpukernel_4aaPdS_iPi)
        .other          _Z13gpukernel_4aaPdS_iPi,@"STO_CUDA_ENTRY STV_DEFAULT"
_Z13gpukernel_4aaPdS_iPi:
.text._Z13gpukernel_4aaPdS_iPi:
        /* <DEDUP_REMOVED lines=10> */
.L_x_44:
        /* <DEDUP_REMOVED lines=9> */
.L_x_41:
        /* <DEDUP_REMOVED lines=77> */
.L_x_43:
[----:B------:R-:W-:Y:S05]  /*0600*/  BSYNC.RECONVERGENT B0 ;  /* 0x0000000000007941 */ /* 0x000fea0003800200 */
.L_x_42:
[----:B------:R-:W1:Y:S01]  /*0610*/  LDCU UR8, c[0x0][0x390] ;  /* 0x00007200ff0877ac */ /* 0x000e620008000800 */
[----:B------:R-:W-:-:S05]  /*0620*/  VIADD R20, R20, 0x18 ;  /* 0x0000001814147836 */ /* 0x000fca0000000000 */
[----:B-1----:R-:W-:-:S13]  /*0630*/  ISETP.GE.AND P0, PT, R20, UR8, PT ;  /* 0x0000000814007c0c */ /* 0x002fda000bf06270 */
[----:B------:R-:W-:Y:S05]  /*0640*/  @!P0 BRA `(.L_x_44) ;  /* 0xfffffff800948947 */ /* 0x000fea000383ffff */
[----:B------:R-:W-:Y:S05]  /*0650*/  EXIT ;  /* 0x000000000000794d */ /* 0x000fea0003800000 */
.L_x_45:
        /* <DEDUP_REMOVED lines=10> */
.L_x_96:


//--------------------- .text._Z13gpukernel_8bbPdS_iPi --------------------------
	.section	.text._Z13gpukernel_8bbPdS_iPi,"ax",@progbits
	.align	128
        .global         _Z13gpukernel_8bbPdS_iPi
        .type           _Z13gpukernel_8bbPdS_iPi,@function
        .size           _Z13gpukernel_8bbPdS_iPi,(.L_x_97 - _Z13gpukernel_8bbPdS_iPi)
        .other          _Z13gpukernel_8bbPdS_iPi,@"STO_CUDA_ENTRY STV_DEFAULT"
_Z13gpukernel_8bbPdS_iPi:
.text._Z13gpukernel_8bbPdS_iPi:
        /* <DEDUP_REMOVED lines=8> */
[----:B------:R-:W1:Y:S01]  /*0080*/  LDCU.64 UR4, c[0x0][0x358] ;  /* 0x00006b00ff0477ac */ /* 0x000e620008000a00 */
[----:B------:R-:W2:Y:S03]  /*0090*/  LDCU UR6, c[0x0][0x390] ;  /* 0x00007200ff0677ac */ /* 0x000ea60008000800 */
[----:B0-----:R-:W-:-:S03]  /*00a0*/  IMAD.WIDE.U32 R2, R0, 0x100, R2 ;  /* 0x0000010000027825 */ /* 0x001fc600078e0002 */
[----:B------:R-:W-:-:S05]  /*00b0*/  IADD3 R2, P0, PT, R2, 0x1000, RZ ;  /* 0x0000100002027810 */ /* 0x000fca0007f1e0ff */
[----:B-12---:R-:W-:-:S08]  /*00c0*/  IMAD.X R3, RZ, RZ, R3, P0 ;  /* 0x000000ffff037224 */ /* 0x006fd000000e0603 */
.L_x_46:
[----:B------:R-:W0:Y:S02]  /*00d0*/  LDC.64 R22, c[0x0][0x398] ;  /* 0x0000e600ff167b82 */ /* 0x000e240000000a00 */
[----:B0-----:R-:W-:-:S06]  /*00e0*/  IMAD.WIDE.U32 R22, R20, 0x4, R22 ;  /* 0x0000000414167825 */ /* 0x001fcc00078e0016 */
[----:B------:R-:W2:Y:S02]  /*00f0*/  LDG.E R22, desc[UR4][R22.64] ;  /* 0x0000000416167981 */ /* 0x000ea4000c1e1900 */
[----:B--2---:R-:W-:-:S05]  /*0100*/  SHF.L.U32 R5, R22, 0xa, RZ ;  /* 0x0000000a16057819 */ /* 0x004fca00000006ff */
        /* <DEDUP_REMOVED lines=11> */
[----:B------:R-:W-:-:S03]  /*01c0*/  ISETP.NE.AND P0, PT, R0, RZ, PT ;  /* 0x000000ff0000720c */ /* 0x000fc60003f05270 */
        /* <DEDUP_REMOVED lines=222> */
[----:B----4-:R-:W-:-:S08]  /*0fb0*/  DADD R10, R26, R10 ;  /* 0x000000001a0a7229 */ /* 0x010fd0000000000a */
[----:B-----5:R-:W-:Y:S02]  /*0fc0*/  DADD R12, R12, R10 ;  /* 0x000000000c0c7229 */ /* 0x020fe4000000000a */
[----:B------:R-:W4:Y:S06]  /*0fd0*/  LDG.E.64 R10, desc[UR4][R4.64+-0xf10] ;  /* 0xfff0f004040a7981 */ /* 0x000f2c000c1e1b00 */
[----:B------:R-:W-:Y:S02]  /*0fe0*/  DADD R14, R12, R14 ;  /* 0x000000000c0e7229 */ /* 0x000fe4000000000e */
[----:B------:R-:W5:Y:S06]  /*0ff0*/  LDG.E.64 R12, desc[UR4][R4.64+-0x710] ;  /* 0xfff8f004040c7981 */ /* 0x000f6c000c1e1b00 */
[----:B------:R-:W-:-:S02]  /*1000*/  DADD R16, R14, R16 ;  /* 0x000000000e107229 */ /* 0x000fc40000000010 */
[----:B------:R-:W5:Y:S06]  /*1010*/  LDG.E.64 R14, desc[UR4][R4.64+0xf0] ;  /* 0x0000f004040e7981 */ /* 0x000f6c000c1e1b00 */
[----:B------:R-:W-:Y:S02]  /*1020*/  DADD R18, R16, R18 ;  /* 0x0000000010127229 */ /* 0x000fe40000000012 */
[----:B------:R-:W5:Y:S06]  /*1030*/  LDG.E.64 R16, desc[UR4][R4.64+0x8f0] ;  /* 0x0008f00404107981 */ /* 0x000f6c000c1e1b00 */
[----:B------:R-:W-:Y:S01]  /*1040*/  DADD R26, R18, R24 ;  /* 0x00000000121a7229 */ /* 0x000fe20000000018 */
[----:B------:R-:W5:Y:S01]  /*1050*/  LDG.E.64 R24, desc[UR4][R4.64+-0xf08] ;  /* 0xfff0f80404187981 */ /* 0x000f62000c1e1b00 */
[----:B------:R-:W0:Y:S06]  /*1060*/  @!P0 LDC.64 R18, c[0x0][0x380] ;  /* 0x0000e000ff128b82 */ /* 0x000e2c0000000a00 */
[----:B------:R-:W-:Y:S01]  /*1070*/  DADD R26, R26, R22 ;  /* 0x000000001a1a7229 */ /* 0x000fe20000000016 */
[----:B------:R-:W5:Y:S01]  /*1080*/  LDG.E.64 R22, desc[UR4][R4.64+-0x708] ;  /* 0xfff8f80404167981 */ /* 0x000f62000c1e1b00 */
[----:B0-----:R-:W-:-:S06]  /*1090*/  @!P0 IMAD.WIDE.U32 R18, R20, 0x8, R18 ;  /* 0x0000000814128825 */ /* 0x001fcc00078e0012 */
[----:B--2---:R-:W-:Y:S01]  /*10a0*/  DADD R26, R26, R6 ;  /* 0x000000001a1a7229 */ /* 0x004fe20000000006 */
[----:B------:R-:W2:Y:S07]  /*10b0*/  LDG.E.64 R6, desc[UR4][R4.64+0xf8] ;  /* 0x0000f80404067981 */ /* 0x000eae000c1e1b00 */
[----:B---3--:R-:W-:Y:S01]  /*10c0*/  DADD R26, R26, R8 ;  /* 0x000000001a1a7229 */ /* 0x008fe20000000008 */
[----:B------:R-:W3:Y:S07]  /*10d0*/  @!P0 LDG.E.64 R8, desc[UR4][R18.64] ;  /* 0x0000000412088981 */ /* 0x000eee000c1e1b00 */
[----:B----4-:R-:W-:-:S08]  /*10e0*/  DADD R10, R26, R10 ;  /* 0x000000001a0a7229 */ /* 0x010fd0000000000a */
[----:B-----5:R-:W-:-:S08]  /*10f0*/  DADD R10, R10, R12 ;  /* 0x000000000a0a7229 */ /* 0x020fd0000000000c */
[----:B------:R-:W-:-:S08]  /*1100*/  DADD R10, R10, R14 ;  /* 0x000000000a0a7229 */ /* 0x000fd0000000000e */
[----:B------:R-:W-:-:S08]  /*1110*/  DADD R10, R10, R16 ;  /* 0x000000000a0a7229 */ /* 0x000fd00000000010 */
[----:B------:R-:W-:-:S08]  /*1120*/  DADD R10, R10, R24 ;  /* 0x000000000a0a7229 */ /* 0x000fd00000000018 */
[----:B------:R-:W-:Y:S01]  /*1130*/  DADD R10, R10, R22 ;  /* 0x000000000a0a7229 */ /* 0x000fe20000000016 */
[----:B------:R-:W-:-:S07]  /*1140*/  VIADD R20, R20, 0xc ;  /* 0x0000000c14147836 */ /* 0x000fce0000000000 */
[----:B--2---:R-:W-:-:S08]  /*1150*/  DADD R6, R10, R6 ;  /* 0x000000000a067229 */ /* 0x004fd00000000006 */
[----:B------:R-:W-:-:S08]  /*1160*/  DADD R6, R6, R28 ;  /* 0x0000000006067229 */ /* 0x000fd0000000001c */
[----:B---3--:R-:W-:-:S07]  /*1170*/  @!P0 DADD R8, R6, R8 ;  /* 0x0000000006088229 */ /* 0x008fce0000000008 */
[----:B------:R0:W-:Y:S01]  /*1180*/  @!P0 STG.E.64 desc[UR4][R18.64], R8 ;  /* 0x0000000812008986 */ /* 0x0001e2000c101b04 */
[----:B------:R-:W-:-:S13]  /*1190*/  ISETP.GE.AND P0, PT, R20, UR6, PT ;  /* 0x0000000614007c0c */ /* 0x000fda000bf06270 */
[----:B0-----:R-:W-:Y:S05]  /*11a0*/  @!P0 BRA `(.L_x_46) ;  /* 0xffffffec00c88947 */ /* 0x001fea000383ffff */
[----:B------:R-:W-:Y:S05]  /*11b0*/  EXIT ;  /* 0x000000000000794d */ /* 0x000fea0003800000 */
.L_x_47:
        /* <DEDUP_REMOVED lines=12> */
.L_x_97:


//--------------------- .text._Z13gpukernel_8baPdS_iPi --------------------------
	.section	.text._Z13gpukernel_8baPdS_iPi,"ax",@progbits
	.align	128
        .global         _Z13gpukernel_8baPdS_iPi
        .type           _Z13gpukernel_8baPdS_iPi,@function
        .size           _Z13gpukernel_8baPdS_iPi,(.L_x_98 - _Z13gpukernel_8baPdS_iPi)
        .other          _Z13gpukernel_8baPdS_iPi,@"STO_CUDA_ENTRY STV_DEFAULT"
_Z13gpukernel_8baPdS_iPi:
.text._Z13gpukernel_8baPdS_iPi:
        /* <DEDUP_REMOVED lines=12> */
.L_x_51:
        /* <DEDUP_REMOVED lines=8> */
.L_x_48:
        /* <DEDUP_REMOVED lines=79> */
.L_x_50:
[----:B------:R-:W-:Y:S05]  /*0630*/  BSYNC.RECONVERGENT B0 ;  /* 0x0000000000007941 */ /* 0x000fea0003800200 */
.L_x_49:
[----:B------:R-:W1:Y:S01]  /*0640*/  LDCU UR6, c[0x0][0x390] ;  /* 0x00007200ff0677ac */ /* 0x000e620008000800 */
[----:B------:R-:W-:-:S04]  /*0650*/  IADD3 R20, PT, PT, R20, 0xc, RZ ;  /* 0x0000000c14147810 */ /* 0x000fc80007ffe0ff */
[----:B-1----:R-:W-:-:S13]  /*0660*/  ISETP.GE.AND P0, PT, R20, UR6, PT ;  /* 0x0000000614007c0c */ /* 0x002fda000bf06270 */
[----:B------:R-:W-:Y:S05]  /*0670*/  @!P0 BRA `(.L_x_51) ;  /* 0xfffffff800908947 */ /* 0x000fea000383ffff */
[----:B------:R-:W-:Y:S05]  /*0680*/  EXIT ;  /* 0x000000000000794d */ /* 0x000fea0003800000 */
.L_x_52:
        /* <DEDUP_REMOVED lines=15> */
.L_x_98:


//--------------------- .text._Z13gpukernel_8abPdS_iPi --------------------------
	.section	.text._Z13gpukernel_8abPdS_iPi,"ax",@progbits
	.align	128
        .global         _Z13gpukernel_8abPdS_iPi
        .type           _Z13gpukernel_8abPdS_iPi,@function
        .size           _Z13gpukernel_8abPdS_iPi,(.L_x_99 - _Z13gpukernel_8abPdS_iPi)
        .other          _Z13gpukernel_8abPdS_iPi,@"STO_CUDA_ENTRY STV_DEFAULT"
_Z13gpukernel_8abPdS_iPi:
.text._Z13gpukernel_8abPdS_iPi:
        /* <DEDUP_REMOVED lines=10> */
.L_x_56:
        /* <DEDUP_REMOVED lines=9> */
.L_x_53:
        /* <DEDUP_REMOVED lines=79> */
.L_x_55:
[----:B------:R-:W-:Y:S05]  /*0620*/  BSYNC.RECONVERGENT B0 ;  /* 0x0000000000007941 */ /* 0x000fea0003800200 */
.L_x_54:
[----:B------:R-:W1:Y:S01]  /*0630*/  LDCU UR8, c[0x0][0x390] ;  /* 0x00007200ff0877ac */ /* 0x000e620008000800 */
[----:B------:R-:W-:-:S05]  /*0640*/  VIADD R20, R20, 0xc ;  /* 0x0000000c14147836 */ /* 0x000fca0000000000 */
[----:B-1----:R-:W-:-:S13]  /*0650*/  ISETP.GE.AND P0, PT, R20, UR8, PT ;  /* 0x0000000814007c0c */ /* 0x002fda000bf06270 */
[----:B------:R-:W-:Y:S05]  /*0660*/  @!P0 BRA `(.L_x_56) ;  /* 0xfffffff8008c8947 */ /* 0x000fea000383ffff */
[----:B------:R-:W-:Y:S05]  /*0670*/  EXIT ;  /* 0x000000000000794d */ /* 0x000fea0003800000 */
.L_x_57:
        /* <DEDUP_REMOVED lines=16> */
.L_x_99:


//--------------------- .text._Z13gpukernel_8aaPdS_iPi --------------------------
	.section	.text._Z13gpukernel_8aaPdS_iPi,"ax",@progbits
	.align	128
        .global         _Z13gpukernel_8aaPdS_iPi
        .type           _Z13gpukernel_8aaPdS_iPi,@function
        .size           _Z13gpukernel_8aaPdS_iPi,(.L_x_100 - _Z13gpukernel_8aaPdS_iPi)
        .other          _Z13gpukernel_8aaPdS_iPi,@"STO_CUDA_ENTRY STV_DEFAULT"
_Z13gpukernel_8aaPdS_iPi:
.text._Z13gpukernel_8aaPdS_iPi:
        /* <DEDUP_REMOVED lines=10> */
.L_x_61:
        /* <DEDUP_REMOVED lines=9> */
.L_x_58:
        /* <DEDUP_REMOVED lines=77> */
.L_x_60:
[----:B------:R-:W-:Y:S05]  /*0600*/  BSYNC.RECONVERGENT B0 ;  /* 0x0000000000007941 */ /* 0x000fea0003800200 */
.L_x_59:
[----:B------:R-:W1:Y:S01]  /*0610*/  LDCU UR8, c[0x0][0x390] ;  /* 0x00007200ff0877ac */ /* 0x000e620008000800 */
[----:B------:R-:W-:-:S05]  /*0620*/  VIADD R20, R20, 0xc ;  /* 0x0000000c14147836 */ /* 0x000fca0000000000 */
[----:B-1----:R-:W-:-:S13]  /*0630*/  ISETP.GE.AND P0, PT, R20, UR8, PT ;  /* 0x0000000814007c0c */ /* 0x002fda000bf06270 */
[----:B------:R-:W-:Y:S05]  /*0640*/  @!P0 BRA `(.L_x_61) ;  /* 0xfffffff800948947 */ /* 0x000fea000383ffff */
[----:B------:R-:W-:Y:S05]  /*0650*/  EXIT ;  /* 0x000000000000794d */ /* 0x000fea0003800000 */
.L_x_62:
        /* <DEDUP_REMOVED lines=10> */
.L_x_100:


//--------------------- .text._Z14gpukernel_16bbPdS_iPi --------------------------
	.section	.text._Z14gpukernel_16bbPdS_iPi,"ax",@progbits
	.align	128
        .global         _Z14gpukernel_16bbPdS_iPi
        .type           _Z14gpukernel_16bbPdS_iPi,@function
        .size           _Z14gpukernel_16bbPdS_iPi,(.L_x_101 - _Z14gpukernel_16bbPdS_iPi)
        .other          _Z14gpukernel_16bbPdS_iPi,@"STO_CUDA_ENTRY STV_DEFAULT"
_Z14gpukernel_16bbPdS_iPi:
.text._Z14gpukernel_16bbPdS_iPi:
[----:B------:R-:W-:Y:S01]  /*0000*/  LDC R1, c[0x0][0x37c] ;  /* 0x0000df00ff017b82 */ /* 0x000fe20000000800 */
[----:B------:R-:W0:Y:S01]  /*0010*/  S2R R0, SR_TID.X ;  /* 0x0000000000007919 */ /* 0x000e220000002100 */
[----:B------:R-:W1:Y:S01]  /*0020*/  LDCU UR4, c[0x0][0x390] ;  /* 0x00007200ff0477ac */ /* 0x000e620008000800 */
[----:B0-----:R-:W-:-:S04]  /*0030*/  SHF.R.U32.HI R3, RZ, 0x4, R0 ;  /* 0x00000004ff037819 */ /* 0x001fc80000011600 */
[----:B-1----:R-:W-:-:S13]  /*0040*/  ISETP.GE.AND P0, PT, R3, UR4, PT ;  /* 0x0000000403007c0c */ /* 0x002fda000bf06270 */
[----:B------:R-:W-:Y:S05]  /*0050*/  @P0 EXIT ;  /* 0x000000000000094d */ /* 0x000fea0003800000 */
[----:B------:R-:W0:Y:S01]  /*0060*/  LDCU.64 UR6, c[0x0][0x380] ;  /* 0x00007000ff0677ac */ /* 0x000e220008000a00 */
[C---:B------:R-:W-:Y:S01]  /*0070*/  SHF.R.U64 R5, R0.reuse, 0x4, RZ ;  /* 0x0000000400057819 */ /* 0x040fe200000012ff */
[----:B------:R-:W-:Y:S01]  /*0080*/  IMAD.SHL.U32 R26, R0, 0x20, RZ ;  /* 0x00000020001a7824 */ /* 0x000fe200078e00ff */
[----:B------:R-:W1:Y:S04]  /*0090*/  LDCU.64 UR8, c[0x0][0x398] ;  /* 0x00007300ff0877ac */ /* 0x000e680008000a00 */
[----:B------:R-:W-:Y:S01]  /*00a0*/  LOP3.LUT R26, R26, 0x1e0, RZ, 0xc0, !PT ;  /* 0x000001e01a1a7812 */ /* 0x000fe200078ec0ff */
[----:B------:R-:W2:Y:S01]  /*00b0*/  LDCU.64 UR4, c[0x0][0x358] ;  /* 0x00006b00ff0477ac */ /* 0x000ea20008000a00 */
[----:B------:R-:W3:Y:S01]  /*00c0*/  LDCU UR10, c[0x0][0x390] ;  /* 0x00007200ff0a77ac */ /* 0x000ee20008000800 */
[----:B0-----:R-:W-:-:S02]  /*00d0*/  LEA R2, P0, R5, UR6, 0x3 ;  /* 0x0000000605027c11 */ /* 0x001fc4000f8018ff */
[C---:B-1----:R-:W-:Y:S02]  /*00e0*/  LEA R4, P1, R5.reuse, UR8, 0x2 ;  /* 0x0000000805047c11 */ /* 0x042fe4000f8210ff */
[C---:B------:R-:W-:Y:S02]  /*00f0*/  LEA.HI.X R7, R5.reuse, UR7, RZ, 0x3, P0 ;  /* 0x0000000705077c11 */ /* 0x040fe400080f1cff */
[----:B------:R-:W-:-:S09]  /*0100*/  LEA.HI.X R5, R5, UR9, RZ, 0x2, P1 ;  /* 0x0000000905057c11 */ /* 0x000fd200088f14ff */
.L_x_65:
[----:B------:R-:W-:Y:S01]  /*0110*/  LOP3.LUT P2, RZ, R0, 0xf, RZ, 0xc0, !PT ;  /* 0x0000000f00ff7812 */ /* 0x000fe2000784c0ff */
[----:B------:R-:W-:Y:S01]  /*0120*/  VIADD R3, R3, 0x6 ;  /* 0x0000000603037836 */ /* 0x000fe20000000000 */
[----:B------:R-:W-:Y:S01]  /*0130*/  BSSY.RECONVERGENT B0, `(.L_x_63) ;  /* 0x000008c000007945 */ /* 0x000fe20003800200 */
[----:B------:R-:W-:-:S03]  /*0140*/  IMAD.MOV.U32 R6, RZ, RZ, R2 ;  /* 0x000000ffff067224 */ /* 0x000fc600078e0002 */
[----:B---3--:R-:W-:Y:S02]  /*0150*/  ISETP.GE.AND P1, PT, R3, UR10, PT ;  /* 0x0000000a03007c0c */ /* 0x008fe4000bf26270 */
[----:B------:R-:W-:-:S05]  /*0160*/  IADD3 R2, P0, PT, R6, 0x30, RZ ;  /* 0x0000003006027810 */ /* 0x000fca0007f1e0ff */
[----:B------:R-:W-:Y:S08]  /*0170*/  @P2 BRA `(.L_x_64) ;  /* 0x00000008001c2947 */ /* 0x000ff00003800000 */
[----:B--2---:R-:W2:Y:S01]  /*0180*/  LDG.E R9, desc[UR4][R4.64] ;  /* 0x0000000404097981 */ /* 0x004ea2000c1e1900 */
[----:B------:R-:W0:Y:S01]  /*0190*/  LDC.64 R28, c[0x0][0x388] ;  /* 0x0000e200ff1c7b82 */ /* 0x000e220000000a00 */
[----:B--2---:R-:W-:-:S04]  /*01a0*/  IMAD R9, R9, 0x400, R26 ;  /* 0x0000040009097824 */ /* 0x004fc800078e021a */
[----:B0-----:R-:W-:-:S05]  /*01b0*/  IMAD.WIDE.U32 R28, R9, 0x8, R28 ;  /* 0x00000008091c7825 */ /* 0x001fca00078e001c */
        /* <DEDUP_REMOVED lines=122> */
[----:B--2---:R-:W-:-:S08]  /*0960*/  DADD R8, R8, R22 ;  /* 0x0000000008087229 */ /* 0x004fd00000000016 */
[----:B---3--:R-:W-:-:S08]  /*0970*/  DADD R8, R10, R8 ;  /* 0x000000000a087229 */ /* 0x008fd00000000008 */
[----:B----4-:R-:W-:-:S08]  /*0980*/  DADD R8, R12, R8 ;  /* 0x000000000c087229 */ /* 0x010fd00000000008 */
[----:B-----5:R-:W-:-:S08]  /*0990*/  DADD R8, R14, R8 ;  /* 0x000000000e087229 */ /* 0x020fd00000000008 */
[----:B------:R-:W-:-:S08]  /*09a0*/  DADD R8, R16, R8 ;  /* 0x0000000010087229 */ /* 0x000fd00000000008 */
[----:B------:R-:W-:-:S08]  /*09b0*/  DADD R8, R18, R8 ;  /* 0x0000000012087229 */ /* 0x000fd00000000008 */
[----:B------:R-:W-:-:S08]  /*09c0*/  DADD R8, R20, R8 ;  /* 0x0000000014087229 */ /* 0x000fd00000000008 */
[----:B------:R-:W-:-:S07]  /*09d0*/  DADD R8, R24, R8 ;  /* 0x0000000018087229 */ /* 0x000fce0000000008 */
[----:B------:R0:W-:Y:S04]  /*09e0*/  STG.E.64 desc[UR4][R6.64], R8 ;  /* 0x0000000806007986 */ /* 0x0001e8000c101b04 */
.L_x_64:
[----:B--2---:R-:W-:Y:S05]  /*09f0*/  BSYNC.RECONVERGENT B0 ;  /* 0x0000000000007941 */ /* 0x004fea0003800200 */
.L_x_63:
[----:B------:R-:W-:Y:S01]  /*0a00*/  IADD3 R4, P2, PT, R4, 0x18, RZ ;  /* 0x0000001804047810 */ /* 0x000fe20007f5e0ff */
[----:B0-----:R-:W-:-:S04]  /*0a10*/  IMAD.X R7, RZ, RZ, R7, P0 ;  /* 0x000000ffff077224 */ /* 0x001fc800000e0607 */
[----:B------:R-:W-:Y:S01]  /*0a20*/  IMAD.X R5, RZ, RZ, R5, P2 ;  /* 0x000000ffff057224 */ /* 0x000fe200010e0605 */
[----:B------:R-:W-:Y:S07]  /*0a30*/  @!P1 BRA `(.L_x_65) ;  /* 0xfffffff400b49947 */ /* 0x000fee000383ffff */
[----:B------:R-:W-:Y:S05]  /*0a40*/  EXIT ;  /* 0x000000000000794d */ /* 0x000fea0003800000 */
.L_x_66:
        /* <DEDUP_REMOVED lines=11> */
.L_x_101:


//--------------------- .text._Z14gpukernel_16baPdS_iPi --------------------------
	.section	.text._Z14gpukernel_16baPdS_iPi,"ax",@progbits
	.align	128
        .global         _Z14gpukernel_16baPdS_iPi
        .type           _Z14gpukernel_16baPdS_iPi,@function
        .size           _Z14gpukernel_16baPdS_iPi,(.L_x_102 - _Z14gpukernel_16baPdS_iPi)
        .other          _Z14gpukernel_16baPdS_iPi,@"STO_CUDA_ENTRY STV_DEFAULT"
_Z14gpukernel_16baPdS_iPi:
.text._Z14gpukernel_16baPdS_iPi:
        /* <DEDUP_REMOVED lines=17> */
.L_x_69:
[----:B------:R-:W-:Y:S01]  /*0110*/  LOP3.LUT P1, RZ, R0, 0xf, RZ, 0xc0, !PT ;  /* 0x0000000f00ff7812 */ /* 0x000fe2000782c0ff */
[----:B------:R-:W-:Y:S01]  /*0120*/  VIADD R4, R4, 0x6 ;  /* 0x0000000604047836 */ /* 0x000fe20000000000 */
[----:B------:R-:W-:Y:S04]  /*0130*/  BSSY.RECONVERGENT B0, `(.L_x_67) ;  /* 0x000008c000007945 */ /* 0x000fe80003800200 */
[----:B---3--:R-:W-:-:S07]  /*0140*/  ISETP.GE.AND P0, PT, R4, UR10, PT ;  /* 0x0000000a04007c0c */ /* 0x008fce000bf06270 */
[----:B------:R-:W-:Y:S06]  /*0150*/  @P1 BRA `(.L_x_68) ;  /* 0x0000000800241947 */ /* 0x000fec0003800000 */
        /* <DEDUP_REMOVED lines=59> */
[----:B------:R-:W5:Y:S01]  /*0510*/  LDG.E.64 R24, desc[UR4][R10.64+0xf0] ;  /* 0x0000f0040a187981 */ /* 0x000f62000c1e1b00 */
[----:B------:R-:W-:-:S03]  /*0520*/  VIADD R29, R27, 0x200 ;  /* 0x000002001b1d7836 */ /* 0x000fc60000000000 */
[----:B------:R-:W5:Y:S01]  /*0530*/  LDG.E.64 R26, desc[UR4][R10.64+0xf8] ;  /* 0x0000f8040a1a7981 */ /* 0x000f62000c1e1b00 */
[----:B------:R-:W-:-:S05]  /*0540*/  IMAD.WIDE.U32 R8, R29, 0x8, R8 ;  /* 0x000000081d087825 */ /* 0x000fca00078e0008 */
        /* <DEDUP_REMOVED lines=23> */
[----:B------:R-:W-:-:S02]  /*06c0*/  DADD R10, R10, R12 ;  /* 0x000000000a0a7229 */ /* 0x000fc4000000000c */
[----:B------:R-:W5:Y:S06]  /*06d0*/  LDG.E.64 R12, desc[UR4][R8.64+0x58] ;  /* 0x00005804080c7981 */ /* 0x000f6c000c1e1b00 */
        /* <DEDUP_REMOVED lines=40> */
[----:B------:R-:W-:-:S08]  /*0960*/  DADD R10, R12, R10 ;  /* 0x000000000c0a7229 */ /* 0x000fd0000000000a */
[----:B------:R-:W-:-:S08]  /*0970*/  DADD R10, R20, R10 ;  /* 0x00000000140a7229 */ /* 0x000fd0000000000a */
[----:B------:R-:W-:-:S08]  /*0980*/  DADD R10, R24, R10 ;  /* 0x00000000180a7229 */ /* 0x000fd0000000000a */
[----:B--2---:R-:W-:-:S08]  /*0990*/  DADD R10, R22, R10 ;  /* 0x00000000160a7229 */ /* 0x004fd0000000000a */
[----:B---3--:R-:W-:-:S08]  /*09a0*/  DADD R10, R14, R10 ;  /* 0x000000000e0a7229 */ /* 0x008fd0000000000a */
[----:B----4-:R-:W-:-:S08]  /*09b0*/  DADD R10, R16, R10 ;  /* 0x00000000100a7229 */ /* 0x010fd0000000000a */
[----:B------:R-:W-:-:S08]  /*09c0*/  DADD R10, R26, R10 ;  /* 0x000000001a0a7229 */ /* 0x000fd0000000000a */
[----:B-----5:R-:W-:-:S07]  /*09d0*/  DADD R10, R18, R10 ;  /* 0x00000000120a7229 */ /* 0x020fce000000000a */
[----:B------:R0:W-:Y:S04]  /*09e0*/  STG.E.64 desc[UR4][R6.64], R10 ;  /* 0x0000000a06007986 */ /* 0x0001e8000c101b04 */
.L_x_68:
[----:B--2---:R-:W-:Y:S05]  /*09f0*/  BSYNC.RECONVERGENT B0 ;  /* 0x0000000000007941 */ /* 0x004fea0003800200 */
.L_x_67:
[----:B0-----:R-:W-:Y:S02]  /*0a00*/  IADD3 R6, P1, PT, R6, 0x30, RZ ;  /* 0x0000003006067810 */ /* 0x001fe40007f3e0ff */
[----:B------:R-:W-:-:S03]  /*0a10*/  IADD3 R2, P2, PT, R2, 0x18, RZ ;  /* 0x0000001802027810 */ /* 0x000fc60007f5e0ff */
[----:B------:R-:W-:Y:S02]  /*0a20*/  IMAD.X R7, RZ, RZ, R7, P1 ;  /* 0x000000ffff077224 */ /* 0x000fe400008e0607 */
[----:B------:R-:W-:Y:S01]  /*0a30*/  IMAD.X R3, RZ, RZ, R3, P2 ;  /* 0x000000ffff037224 */ /* 0x000fe200010e0603 */
[----:B------:R-:W-:Y:S07]  /*0a40*/  @!P0 BRA `(.L_x_69) ;  /* 0xfffffff400b08947 */ /* 0x000fee000383ffff */
[----:B------:R-:W-:Y:S05]  /*0a50*/  EXIT ;  /* 0x000000000000794d */ /* 0x000fea0003800000 */
.L_x_70:
        /* <DEDUP_REMOVED lines=10> */
.L_x_102:


//--------------------- .text._Z14gpukernel_16abPdS_iPi --------------------------
	.section	.text._Z14gpukernel_16abPdS_iPi,"ax",@progbits
	.align	128
        .global         _Z14gpukernel_16abPdS_iPi
        .type           _Z14gpukernel_16abPdS_iPi,@function
        .size           _Z14gpukernel_16abPdS_iPi,(.L_x_103 - _Z14gpukernel_16abPdS_iPi)
        .other          _Z14gpukernel_16abPdS_iPi,@"STO_CUDA_ENTRY STV_DEFAULT"
_Z14gpukernel_16abPdS_iPi:
.text._Z14gpukernel_16abPdS_iPi:
[----:B------:R-:W-:Y:S01]  /*0000*/  LDC R1, c[0x0][0x37c] ;  /* 0x0000df00ff017b82 */ /* 0x000fe20000000800 */
[----:B------:R-:W0:Y:S01]  /*0010*/  S2R R0, SR_TID.X ;  /* 0x0000000000007919 */ /* 0x000e220000002100 */
[----:B------:R-:W1:Y:S01]  /*0020*/  LDCU UR4, c[0x0][0x390] ;  /* 0x00007200ff0477ac */ /* 0x000e620008000800 */
[----:B0-----:R-:W-:-:S04]  /*0030*/  SHF.R.U32.HI R26, RZ, 0x4, R0 ;  /* 0x00000004ff1a7819 */ /* 0x001fc80000011600 */
[----:B-1----:R-:W-:-:S13]  /*0040*/  ISETP.GE.AND P0, PT, R26, UR4, PT ;  /* 0x000000041a007c0c */ /* 0x002fda000bf06270 */
[----:B------:R-:W-:Y:S05]  /*0050*/  @P0 EXIT ;  /* 0x000000000000094d */ /* 0x000fea0003800000 */
[----:B------:R-:W0:Y:S01]  /*0060*/  LDCU.64 UR6, c[0x0][0x380] ;  /* 0x00007000ff0677ac */ /* 0x000e220008000a00 */
[C---:B------:R-:W-:Y:S02]  /*0070*/  LOP3.LUT R2, R0.reuse, 0xf, RZ, 0xc0, !PT ;  /* 0x0000000f00027812 */ /* 0x040fe400078ec0ff */
[----:B------:R-:W-:Y:S01]  /*0080*/  SHF.R.U64 R3, R0, 0x4, RZ ;  /* 0x0000000400037819 */ /* 0x000fe200000012ff */
[----:B------:R-:W1:Y:S01]  /*0090*/  LDCU.64 UR8, c[0x0][0x398] ;  /* 0x00007300ff0877ac */ /* 0x000e620008000a00 */
[----:B------:R-:W-:Y:S01]  /*00a0*/  ISETP.NE.AND P0, PT, R2, RZ, PT ;  /* 0x000000ff0200720c */ /* 0x000fe20003f05270 */
[----:B------:R-:W2:Y:S01]  /*00b0*/  LDCU.64 UR4, c[0x0][0x358] ;  /* 0x00006b00ff0477ac */ /* 0x000ea20008000a00 */
[----:B------:R-:W3:Y:S01]  /*00c0*/  LDCU UR10, c[0x0][0x390] ;  /* 0x00007200ff0a77ac */ /* 0x000ee20008000800 */
[C---:B0-----:R-:W-:Y:S02]  /*00d0*/  LEA R0, P1, R3.reuse, UR6, 0x3 ;  /* 0x0000000603007c11 */ /* 0x041fe4000f8218ff */
[----:B-1----:R-:W-:-:S02]  /*00e0*/  LEA R2, P2, R3, UR8, 0x2 ;  /* 0x0000000803027c11 */ /* 0x002fc4000f8410ff */
[C---:B------:R-:W-:Y:S02]  /*00f0*/  LEA.HI.X R5, R3.reuse, UR7, RZ, 0x3, P1 ;  /* 0x0000000703057c11 */ /* 0x040fe400088f1cff */
[----:B--23--:R-:W-:-:S09]  /*0100*/  LEA.HI.X R3, R3, UR9, RZ, 0x2, P2 ;  /* 0x0000000903037c11 */ /* 0x00cfd200090f14ff */
.L_x_73:
[----:B------:R-:W-:Y:S01]  /*0110*/  VIADD R26, R26, 0x6 ;  /* 0x000000061a1a7836 */ /* 0x000fe20000000000 */
[----:B------:R-:W-:Y:S01]  /*0120*/  BSSY.RECONVERGENT B0, `(.L_x_71) ;  /* 0x000008c000007945 */ /* 0x000fe20003800200 */
[----:B------:R-:W-:-:S03]  /*0130*/  IMAD.MOV.U32 R4, RZ, RZ, R0 ;  /* 0x000000ffff047224 */ /* 0x000fc600078e0000 */
[----:B------:R-:W-:Y:S02]  /*0140*/  ISETP.GE.AND P3, PT, R26, UR10, PT ;  /* 0x0000000a1a007c0c */ /* 0x000fe4000bf66270 */
[----:B------:R-:W-:Y:S01]  /*0150*/  IADD3 R0, P1, PT, R4, 0x30, RZ ;  /* 0x0000003004007810 */ /* 0x000fe20007f3e0ff */
[----:B------:R-:W-:-:S12]  /*0160*/  @P0 BRA `(.L_x_72) ;  /* 0x00000008001c0947 */ /* 0x000fd80003800000 */
[----:B------:R-:W2:Y:S01]  /*0170*/  LDG.E R6, desc[UR4][R2.64] ;  /* 0x0000000402067981 */ /* 0x000ea2000c1e1900 */
[----:B------:R-:W0:Y:S01]  /*0180*/  LDC.64 R28, c[0x0][0x388] ;  /* 0x0000e200ff1c7b82 */ /* 0x000e220000000a00 */
[----:B--2---:R-:W-:-:S04]  /*0190*/  IMAD.SHL.U32 R7, R6, 0x400, RZ ;  /* 0x0000040006077824 */ /* 0x004fc800078e00ff */
        /* <DEDUP_REMOVED lines=122> */
[----:B------:R-:W-:-:S08]  /*0940*/  DADD R6, R6, R22 ;  /* 0x0000000006067229 */ /* 0x000fd00000000016 */
        /* <DEDUP_REMOVED lines=9> */
.L_x_72:
[----:B------:R-:W-:Y:S05]  /*09e0*/  BSYNC.RECONVERGENT B0 ;  /* 0x0000000000007941 */ /* 0x000fea0003800200 */
.L_x_71:
[----:B------:R-:W-:Y:S01]  /*09f0*/  IADD3 R2, P2, PT, R2, 0x18, RZ ;  /* 0x0000001802027810 */ /* 0x000fe20007f5e0ff */
[----:B0-----:R-:W-:-:S04]  /*0a00*/  IMAD.X R5, RZ, RZ, R5, P1 ;  /* 0x000000ffff057224 */ /* 0x001fc800008e0605 */
[----:B------:R-:W-:Y:S01]  /*0a10*/  IMAD.X R3, RZ, RZ, R3, P2 ;  /* 0x000000ffff037224 */ /* 0x000fe200010e0603 */
[----:B------:R-:W-:Y:S07]  /*0a20*/  @!P3 BRA `(.L_x_73) ;  /* 0xfffffff400b8b947 */ /* 0x000fee000383ffff */
[----:B------:R-:W-:Y:S05]  /*0a30*/  EXIT ;  /* 0x000000000000794d */ /* 0x000fea0003800000 */
.L_x_74:
        /* <DEDUP_REMOVED lines=12> */
.L_x_103:


//--------------------- .text._Z14gpukernel_16aaPdS_iPi --------------------------
	.section	.text._Z14gpukernel_16aaPdS_iPi,"ax",@progbits
	.align	128
        .global         _Z14gpukernel_16aaPdS_iPi
        .type           _Z14gpukernel_16aaPdS_iPi,@function
        .size           _Z14gpukernel_16aaPdS_iPi,(.L_x_104 - _Z14gpukernel_16aaPdS_iPi)
        .other          _Z14gpukernel_16aaPdS_iPi,@"STO_CUDA_ENTRY STV_DEFAULT"
_Z14gpukernel_16aaPdS_iPi:
.text._Z14gpukernel_16aaPdS_iPi:
        /* <DEDUP_REMOVED lines=17> */
.L_x_77:
        /* <DEDUP_REMOVED lines=141> */
.L_x_76:
[----:B------:R-:W-:Y:S05]  /*09e0*/  BSYNC.RECONVERGENT B0 ;  /* 0x0000000000007941 */ /* 0x000fea0003800200 */
.L_x_75:
[----:B------:R-:W-:Y:S01]  /*09f0*/  IADD3 R2, P2, PT, R2, 0x18, RZ ;  /* 0x0000001802027810 */ /* 0x000fe20007f5e0ff */
[----:B0-----:R-:W-:-:S04]  /*0a00*/  IMAD.X R5, RZ, RZ, R5, P1 ;  /* 0x000000ffff057224 */ /* 0x001fc800008e0605 */
[----:B------:R-:W-:Y:S01]  /*0a10*/  IMAD.X R3, RZ, RZ, R3, P2 ;  /* 0x000000ffff037224 */ /* 0x000fe200010e0603 */
[----:B------:R-:W-:Y:S07]  /*0a20*/  @!P3 BRA `(.L_x_77) ;  /* 0xfffffff400b8b947 */ /* 0x000fee000383ffff */
[----:B------:R-:W-:Y:S05]  /*0a30*/  EXIT ;  /* 0x000000000000794d */ /* 0x000fea0003800000 */
.L_x_78:
        /* <DEDUP_REMOVED lines=12> */
.L_x_104:


//--------------------- .text._Z13gpukernel_32bPdS_iPi --------------------------
	.section	.text._Z13gpukernel_32bPdS_iPi,"ax",@progbits
	.align	128
        .global         _Z13gpukernel_32bPdS_iPi
        .type           _Z13gpukernel_32bPdS_iPi,@function
        .size           _Z13gpukernel_32bPdS_iPi,(.L_x_105 - _Z13gpukernel_32bPdS_iPi)
        .other          _Z13gpukernel_32bPdS_iPi,@"STO_CUDA_ENTRY STV_DEFAULT"
_Z13gpukernel_32bPdS_iPi:
.text._Z13gpukernel_32bPdS_iPi:
        /* <DEDUP_REMOVED lines=17> */
.L_x_81:
        /* <DEDUP_REMOVED lines=58> */
[----:B------:R-:W4:Y:S07]  /*04b0*/  LDG.E.64 R10, desc[UR4][R28.64+0xd0] ;  /* 0x0000d0041c0a7981 */ /* 0x000f2e000c1e1b00 */
[----:B------:R-:W-:Y:S01]  /*04c0*/  DADD R22, R12, R22 ;  /* 0x000000000c167229 */ /* 0x000fe20000000016 */
[----:B------:R-:W4:Y:S07]  /*04d0*/  LDG.E.64 R12, desc[UR4][R28.64+0xd8] ;  /* 0x0000d8041c0c7981 */ /* 0x000f2e000c1e1b00 */
[----:B------:R-:W-:Y:S01]  /*04e0*/  DADD R22, R14, R22 ;  /* 0x000000000e167229 */ /* 0x000fe20000000016 */
[----:B------:R-:W4:Y:S07]  /*04f0*/  LDG.E.64 R14, desc[UR4][R28.64+0xe0] ;  /* 0x0000e0041c0e7981 */ /* 0x000f2e000c1e1b00 */
[----:B--2---:R-:W-:Y:S01]  /*0500*/  DADD R22, R16, R22 ;  /* 0x0000000010167229 */ /* 0x004fe20000000016 */
[----:B------:R-:W2:Y:S07]  /*0510*/  LDG.E.64 R16, desc[UR4][R28.64+0xe8] ;  /* 0x0000e8041c107981 */ /* 0x000eae000c1e1b00 */
[----:B---3--:R-:W-:Y:S01]  /*0520*/  DADD R22, R18, R22 ;  /* 0x0000000012167229 */ /* 0x008fe20000000016 */
[----:B------:R-:W3:Y:S07]  /*0530*/  LDG.E.64 R18, desc[UR4][R28.64+0xf0] ;  /* 0x0000f0041c127981 */ /* 0x000eee000c1e1b00 */
[----:B------:R-:W-:Y:S01]  /*0540*/  DADD R22, R24, R22 ;  /* 0x0000000018167229 */ /* 0x000fe20000000016 */
[----:B------:R-:W3:Y:S07]  /*0550*/  LDG.E.64 R24, desc[UR4][R6.64] ;  /* 0x0000000406187981 */ /* 0x000eee000c1e1b00 */
[----:B-----5:R-:W-:-:S08]  /*0560*/  DADD R8, R8, R22 ;  /* 0x0000000008087229 */ /* 0x020fd00000000016 */
[----:B----4-:R-:W-:-:S08]  /*0570*/  DADD R8, R10, R8 ;  /* 0x000000000a087229 */ /* 0x010fd00000000008 */
[----:B------:R-:W-:-:S08]  /*0580*/  DADD R8, R12, R8 ;  /* 0x000000000c087229 */ /* 0x000fd00000000008 */
[----:B------:R-:W-:-:S08]  /*0590*/  DADD R8, R14, R8 ;  /* 0x000000000e087229 */ /* 0x000fd00000000008 */
[----:B--2---:R-:W-:-:S08]  /*05a0*/  DADD R8, R16, R8 ;  /* 0x0000000010087229 */ /* 0x004fd00000000008 */
[----:B---3--:R-:W-:-:S08]  /*05b0*/  DADD R8, R18, R8 ;  /* 0x0000000012087229 */ /* 0x008fd00000000008 */
[----:B------:R-:W-:-:S08]  /*05c0*/  DADD R8, R20, R8 ;  /* 0x0000000014087229 */ /* 0x000fd00000000008 */
[----:B------:R-:W-:-:S07]  /*05d0*/  DADD R8, R24, R8 ;  /* 0x0000000018087229 */ /* 0x000fce0000000008 */
[----:B------:R0:W-:Y:S04]  /*05e0*/  STG.E.64 desc[UR4][R6.64], R8 ;  /* 0x0000000806007986 */ /* 0x0001e8000c101b04 */
.L_x_80:
[----:B--2---:R-:W-:Y:S05]  /*05f0*/  BSYNC.RECONVERGENT B0 ;  /* 0x0000000000007941 */ /* 0x004fea0003800200 */
.L_x_79:
[----:B------:R-:W-:Y:S01]  /*0600*/  IADD3 R4, P2, PT, R4, 0xc, RZ ;  /* 0x0000000c04047810 */ /* 0x000fe20007f5e0ff */
[----:B0-----:R-:W-:-:S04]  /*0610*/  IMAD.X R7, RZ, RZ, R7, P0 ;  /* 0x000000ffff077224 */ /* 0x001fc800000e0607 */
[----:B------:R-:W-:Y:S01]  /*0620*/  IMAD.X R5, RZ, RZ, R5, P2 ;  /* 0x000000ffff057224 */ /* 0x000fe200010e0605 */
[----:B------:R-:W-:Y:S07]  /*0630*/  @!P1 BRA `(.L_x_81) ;  /* 0xfffffff800b49947 */ /* 0x000fee000383ffff */
[----:B------:R-:W-:Y:S05]  /*0640*/  EXIT ;  /* 0x000000000000794d */ /* 0x000fea0003800000 */
.L_x_82:
        /* <DEDUP_REMOVED lines=11> */
.L_x_105:


//--------------------- .text._Z13gpukernel_32aPdS_iPi --------------------------
	.section	.text._Z13gpukernel_32aPdS_iPi,"ax",@progbits
	.align	128
        .global         _Z13gpukernel_32aPdS_iPi
        .type           _Z13gpukernel_32aPdS_iPi,@function
        .size           _Z13gpukernel_32aPdS_iPi,(.L_x_106 - _Z13gpukernel_32aPdS_iPi)
        .other          _Z13gpukernel_32aPdS_iPi,@"STO_CUDA_ENTRY STV_DEFAULT"
_Z13gpukernel_32aPdS_iPi:
.text._Z13gpukernel_32aPdS_iPi:
        /* <DEDUP_REMOVED lines=17> */
.L_x_85:
        /* <DEDUP_REMOVED lines=77> */
.L_x_84:
[----:B------:R-:W-:Y:S05]  /*05e0*/  BSYNC.RECONVERGENT B0 ;  /* 0x0000000000007941 */ /* 0x000fea0003800200 */
.L_x_83:
[----:B------:R-:W-:Y:S01]  /*05f0*/  IADD3 R2, P2, PT, R2, 0xc, RZ ;  /* 0x0000000c02027810 */ /* 0x000fe20007f5e0ff */
[----:B0-----:R-:W-:-:S04]  /*0600*/  IMAD.X R5, RZ, RZ, R5, P1 ;  /* 0x000000ffff057224 */ /* 0x001fc800008e0605 */
[----:B------:R-:W-:Y:S01]  /*0610*/  IMAD.X R3, RZ, RZ, R3, P2 ;  /* 0x000000ffff037224 */ /* 0x000fe200010e0603 */
[----:B------:R-:W-:Y:S07]  /*0620*/  @!P3 BRA `(.L_x_85) ;  /* 0xfffffff800b8b947 */ /* 0x000fee000383ffff */
[----:B------:R-:W-:Y:S05]  /*0630*/  EXIT ;  /* 0x000000000000794d */ /* 0x000fea0003800000 */
.L_x_86:
        /* <DEDUP_REMOVED lines=12> */
.L_x_106:


//--------------------- .nv.shared.reserved.0     --------------------------
	.section	.nv.shared.reserved.0,"aw",@nobits
	.weak		__nv_reservedSMEM_offset_0_alias
	.size		__nv_reservedSMEM_offset_0_alias, 0, 64
	.other		__nv_reservedSMEM_offset_0_alias,@"STO_CUDA_RESERVED_SHARED STV_DEFAULT"
__nv_reservedSMEM_offset_0_alias:
	.zero		0
	.zero		64


//--------------------- .nv.constant0._Z12gpukernel_1bPdS_iPi --------------------------
	.section	.nv.constant0._Z12gpukernel_1bPdS_iPi,"a",@progbits
	.sectionflags	@""
	.align	4
.nv.constant0._Z12gpukernel_1bPdS_iPi:
	.zero		928


//--------------------- .nv.constant0._Z12gpukernel_1aPdS_iPi --------------------------
	.section	.nv.constant0._Z12gpukernel_1aPdS_iPi,"a",@progbits
	.sectionflags	@""
	.align	4
.nv.constant0._Z12gpukernel_1aPdS_iPi:
	.zero		928


//--------------------- .nv.constant0._Z13gpukernel_2bbPdS_iPi --------------------------
	.section	.nv.constant0._Z13gpukernel_2bbPdS_iPi,"a",@progbits
	.sectionflags	@""
	.align	4
.nv.constant0._Z13gpukernel_2bbPdS_iPi:
	.zero		928


//--------------------- .nv.constant0._Z13gpukernel_2baPdS_iPi --------------------------
	.section	.nv.constant0._Z13gpukernel_2baPdS_iPi,"a",@progbits
	.sectionflags	@""
	.align	4
.nv.constant0._Z13gpukernel_2baPdS_iPi:
	.zero		928


//--------------------- .nv.constant0._Z13gpukernel_2abPdS_iPi --------------------------
	.section	.nv.constant0._Z13gpukernel_2abPdS_iPi,"a",@progbits
	.sectionflags	@""
	.align	4
.nv.constant0._Z13gpukernel_2abPdS_iPi:
	.zero		928


//--------------------- .nv.constant0._Z13gpukernel_2aaPdS_iPi --------------------------
	.section	.nv.constant0._Z13gpukernel_2aaPdS_iPi,"a",@progbits
	.sectionflags	@""
	.align	4
.nv.constant0._Z13gpukernel_2aaPdS_iPi:
	.zero		928


//--------------------- .nv.constant0._Z13gpukernel_4bbPdS_iPi --------------------------
	.section	.nv.constant0._Z13gpukernel_4bbPdS_iPi,"a",@progbits
	.sectionflags	@""
	.align	4
.nv.constant0._Z13gpukernel_4bbPdS_iPi:
	.zero		928


//--------------------- .nv.constant0._Z13gpukernel_4baPdS_iPi --------------------------
	.section	.nv.constant0._Z13gpukernel_4baPdS_iPi,"a",@progbits
	.sectionflags	@""
	.align	4
.nv.constant0._Z13gpukernel_4baPdS_iPi:
	.zero		928


//--------------------- .nv.constant0._Z13gpukernel_4abPdS_iPi --------------------------
	.section	.nv.constant0._Z13gpukernel_4abPdS_iPi,"a",@progbits
	.sectionflags	@""
	.align	4
.nv.constant0._Z13gpukernel_4abPdS_iPi:
	.zero		928


//--------------------- .nv.constant0._Z13gpukernel_4aaPdS_iPi --------------------------
	.section	.nv.constant0._Z13gpukernel_4aaPdS_iPi,"a",@progbits
	.sectionflags	@""
	.align	4
.nv.constant0._Z13gpukernel_4aaPdS_iPi:
	.zero		928


//--------------------- .nv.constant0._Z13gpukernel_8bbPdS_iPi --------------------------
	.section	.nv.constant0._Z13gpukernel_8bbPdS_iPi,"a",@progbits
	.sectionflags	@""
	.align	4
.nv.constant0._Z13gpukernel_8bbPdS_iPi:
	.zero		928


//--------------------- .nv.constant0._Z13gpukernel_8baPdS_iPi --------------------------
	.section	.nv.constant0._Z13gpukernel_8baPdS_iPi,"a",@progbits
	.sectionflags	@""
	.align	4
.nv.constant0._Z13gpukernel_8baPdS_iPi:
	.zero		928


//--------------------- .nv.constant0._Z13gpukernel_8abPdS_iPi --------------------------
	.section	.nv.constant0._Z13gpukernel_8abPdS_iPi,"a",@progbits
	.sectionflags	@""
	.align	4
.nv.constant0._Z13gpukernel_8abPdS_iPi:
	.zero		928


//--------------------- .nv.constant0._Z13gpukernel_8aaPdS_iPi --------------------------
	.section	.nv.constant0._Z13gpukernel_8aaPdS_iPi,"a",@progbits
	.sectionflags	@""
	.align	4
.nv.constant0._Z13gpukernel_8aaPdS_iPi:
	.zero		928


//--------------------- .nv.constant0._Z14gpukernel_16bbPdS_iPi --------------------------
	.section	.nv.constant0._Z14gpukernel_16bbPdS_iPi,"a",@progbits
	.sectionflags	@""
	.align	4
.nv.constant0._Z14gpukernel_16bbPdS_iPi:
	.zero		928


//--------------------- .nv.constant0._Z14gpukernel_16baPdS_iPi --------------------------
	.section	.nv.constant0._Z14gpukernel_16baPdS_iPi,"a",@progbits
	.sectionflags	@""
	.align	4
.nv.constant0._Z14gpukernel_16baPdS_iPi:
	.zero		928


//--------------------- .nv.constant0._Z14gpukernel_16abPdS_iPi --------------------------
	.section	.nv.constant0._Z14gpukernel_16abPdS_iPi,"a",@progbits
	.sectionflags	@""
	.align	4
.nv.constant0._Z14gpukernel_16abPdS_iPi:
	.zero		928


//--------------------- .nv.constant0._Z14gpukernel_16aaPdS_iPi --------------------------
	.section	.nv.constant0._Z14gpukernel_16aaPdS_iPi,"a",@progbits
	.sectionflags	@""
	.align	4
.nv.constant0._Z14gpukernel_16aaPdS_iPi:
	.zero		928


//--------------------- .nv.constant0._Z13gpukernel_32bPdS_iPi --------------------------
	.section	.nv.constant0._Z13gpukernel_32bPdS_iPi,"a",@progbits
	.sectionflags	@""
	.align	4
.nv.constant0._Z13gpukernel_32bPdS_iPi:
	.zero		928


//--------------------- .nv.constant0._Z13gpukernel_32aPdS_iPi --------------------------
	.section	.nv.constant0._Z13gpukernel_32aPdS_iPi,"a",@progbits
	.sectionflags	@""
	.align	4
.nv.constant0._Z13gpukernel_32aPdS_iPi:
	.zero		928


//--------------------- SYMBOLS --------------------------

	.type		.nv.reservedSmem.offset0,@object
	.size		.nv.reservedSmem.offset0,0x4
